//
// Generated by NVIDIA NVVM Compiler
//
// Compiler Build ID: CL-36424714
// Cuda compilation tools, release 13.0, V13.0.88
// Based on NVVM 20.0.0
//

.version 9.0
.target sm_100
.address_size 64

	// .globl	matmul_transb_bf16

.visible .entry matmul_transb_bf16(
	.param .u64 .ptr .align 1 matmul_transb_bf16_param_0,
	.param .align 2 .b8 matmul_transb_bf16_param_1[2],
	.param .u64 .ptr .align 1 matmul_transb_bf16_param_2,
	.param .u64 .ptr .align 1 matmul_transb_bf16_param_3,
	.param .align 2 .b8 matmul_transb_bf16_param_4[2],
	.param .u32 matmul_transb_bf16_param_5,
	.param .u32 matmul_transb_bf16_param_6,
	.param .u32 matmul_transb_bf16_param_7
)
{
	.reg .pred 	%p<13>;
	.reg .b16 	%rs<213>;
	.reg .b32 	%r<48>;
	.reg .b32 	%f<2>;
	.reg .b64 	%rd<43>;

	ld.param.u16 	%rs16, [matmul_transb_bf16_param_4];
	ld.param.u16 	%rs15, [matmul_transb_bf16_param_1];
	ld.param.u64 	%rd10, [matmul_transb_bf16_param_0];
	ld.param.u64 	%rd11, [matmul_transb_bf16_param_2];
	ld.param.u64 	%rd12, [matmul_transb_bf16_param_3];
	ld.param.u32 	%r27, [matmul_transb_bf16_param_5];
	ld.param.u32 	%r25, [matmul_transb_bf16_param_6];
	ld.param.u32 	%r26, [matmul_transb_bf16_param_7];
	cvta.to.global.u64 	%rd1, %rd12;
	cvta.to.global.u64 	%rd2, %rd11;
	mov.u32 	%r28, %ctaid.y;
	mov.u32 	%r29, %ntid.y;
	mov.u32 	%r30, %tid.y;
	mad.lo.s32 	%r1, %r28, %r29, %r30;
	mov.u32 	%r31, %ctaid.x;
	mov.u32 	%r32, %ntid.x;
	mov.u32 	%r33, %tid.x;
	mad.lo.s32 	%r2, %r31, %r32, %r33;
	setp.ge.s32 	%p1, %r1, %r27;
	setp.ge.s32 	%p2, %r2, %r26;
	or.pred  	%p3, %p1, %p2;
	@%p3 bra 	$L__BB0_15;
	mov.f32 	%f1, 0f00000000;
	// begin inline asm
	{  cvt.rn.bf16.f32 %rs212, %f1;}

	// end inline asm
	setp.lt.s32 	%p4, %r25, 1;
	@%p4 bra 	$L__BB0_14;
	mul.lo.s32 	%r3, %r25, %r1;
	mul.lo.s32 	%r4, %r25, %r2;
	and.b32  	%r5, %r25, 15;
	setp.lt.u32 	%p5, %r25, 16;
	mov.b32 	%r44, 0;
	@%p5 bra 	$L__BB0_5;
	and.b32  	%r44, %r25, 2147483632;
	neg.s32 	%r42, %r44;
	mul.wide.u32 	%rd13, %r3, 2;
	add.s64 	%rd14, %rd13, %rd2;
	add.s64 	%rd41, %rd14, 16;
	add.s64 	%rd4, %rd1, 16;
	mov.u32 	%r41, %r4;
$L__BB0_4:
	.pragma "nounroll";
	mul.wide.s32 	%rd15, %r41, 2;
	add.s64 	%rd16, %rd4, %rd15;
	ld.global.u16 	%rs20, [%rd41+-16];
	ld.global.u16 	%rs21, [%rd16+-16];
	// begin inline asm
	{ mul.bf16 %rs19,%rs20,%rs21; }

	// end inline asm
	// begin inline asm
	{ add.bf16 %rs22,%rs212,%rs19; }

	// end inline asm
	ld.global.u16 	%rs26, [%rd41+-14];
	ld.global.u16 	%rs27, [%rd16+-14];
	// begin inline asm
	{ mul.bf16 %rs25,%rs26,%rs27; }

	// end inline asm
	// begin inline asm
	{ add.bf16 %rs28,%rs22,%rs25; }

	// end inline asm
	ld.global.u16 	%rs32, [%rd41+-12];
	ld.global.u16 	%rs33, [%rd16+-12];
	// begin inline asm
	{ mul.bf16 %rs31,%rs32,%rs33; }

	// end inline asm
	// begin inline asm
	{ add.bf16 %rs34,%rs28,%rs31; }

	// end inline asm
	ld.global.u16 	%rs38, [%rd41+-10];
	ld.global.u16 	%rs39, [%rd16+-10];
	// begin inline asm
	{ mul.bf16 %rs37,%rs38,%rs39; }

	// end inline asm
	// begin inline asm
	{ add.bf16 %rs40,%rs34,%rs37; }

	// end inline asm
	ld.global.u16 	%rs44, [%rd41+-8];
	ld.global.u16 	%rs45, [%rd16+-8];
	// begin inline asm
	{ mul.bf16 %rs43,%rs44,%rs45; }

	// end inline asm
	// begin inline asm
	{ add.bf16 %rs46,%rs40,%rs43; }

	// end inline asm
	ld.global.u16 	%rs50, [%rd41+-6];
	ld.global.u16 	%rs51, [%rd16+-6];
	// begin inline asm
	{ mul.bf16 %rs49,%rs50,%rs51; }

	// end inline asm
	// begin inline asm
	{ add.bf16 %rs52,%rs46,%rs49; }

	// end inline asm
	ld.global.u16 	%rs56, [%rd41+-4];
	ld.global.u16 	%rs57, [%rd16+-4];
	// begin inline asm
	{ mul.bf16 %rs55,%rs56,%rs57; }

	// end inline asm
	// begin inline asm
	{ add.bf16 %rs58,%rs52,%rs55; }

	// end inline asm
	ld.global.u16 	%rs62, [%rd41+-2];
	ld.global.u16 	%rs63, [%rd16+-2];
	// begin inline asm
	{ mul.bf16 %rs61,%rs62,%rs63; }

	// end inline asm
	// begin inline asm
	{ add.bf16 %rs64,%rs58,%rs61; }

	// end inline asm
	ld.global.u16 	%rs68, [%rd41];
	ld.global.u16 	%rs69, [%rd16];
	// begin inline asm
	{ mul.bf16 %rs67,%rs68,%rs69; }

	// end inline asm
	// begin inline asm
	{ add.bf16 %rs70,%rs64,%rs67; }

	// end inline asm
	ld.global.u16 	%rs74, [%rd41+2];
	ld.global.u16 	%rs75, [%rd16+2];
	// begin inline asm
	{ mul.bf16 %rs73,%rs74,%rs75; }

	// end inline asm
	// begin inline asm
	{ add.bf16 %rs76,%rs70,%rs73; }

	// end inline asm
	ld.global.u16 	%rs80, [%rd41+4];
	ld.global.u16 	%rs81, [%rd16+4];
	// begin inline asm
	{ mul.bf16 %rs79,%rs80,%rs81; }

	// end inline asm
	// begin inline asm
	{ add.bf16 %rs82,%rs76,%rs79; }

	// end inline asm
	ld.global.u16 	%rs86, [%rd41+6];
	ld.global.u16 	%rs87, [%rd16+6];
	// begin inline asm
	{ mul.bf16 %rs85,%rs86,%rs87; }

	// end inline asm
	// begin inline asm
	{ add.bf16 %rs88,%rs82,%rs85; }

	// end inline asm
	ld.global.u16 	%rs92, [%rd41+8];
	ld.global.u16 	%rs93, [%rd16+8];
	// begin inline asm
	{ mul.bf16 %rs91,%rs92,%rs93; }

	// end inline asm
	// begin inline asm
	{ add.bf16 %rs94,%rs88,%rs91; }

	// end inline asm
	ld.global.u16 	%rs98, [%rd41+10];
	ld.global.u16 	%rs99, [%rd16+10];
	// begin inline asm
	{ mul.bf16 %rs97,%rs98,%rs99; }

	// end inline asm
	// begin inline asm
	{ add.bf16 %rs100,%rs94,%rs97; }

	// end inline asm
	ld.global.u16 	%rs104, [%rd41+12];
	ld.global.u16 	%rs105, [%rd16+12];
	// begin inline asm
	{ mul.bf16 %rs103,%rs104,%rs105; }

	// end inline asm
	// begin inline asm
	{ add.bf16 %rs106,%rs100,%rs103; }

	// end inline asm
	ld.global.u16 	%rs110, [%rd41+14];
	ld.global.u16 	%rs111, [%rd16+14];
	// begin inline asm
	{ mul.bf16 %rs109,%rs110,%rs111; }

	// end inline asm
	// begin inline asm
	{ add.bf16 %rs212,%rs106,%rs109; }

	// end inline asm
	add.s32 	%r42, %r42, 16;
	add.s64 	%rd41, %rd41, 32;
	add.s32 	%r41, %r41, 16;
	setp.ne.s32 	%p6, %r42, 0;
	@%p6 bra 	$L__BB0_4;
$L__BB0_5:
	setp.eq.s32 	%p7, %r5, 0;
	@%p7 bra 	$L__BB0_14;
	and.b32  	%r13, %r25, 7;
	setp.lt.u32 	%p8, %r5, 8;
	@%p8 bra 	$L__BB0_8;
	add.s32 	%r35, %r44, %r3;
	mul.wide.u32 	%rd17, %r35, 2;
	add.s64 	%rd18, %rd2, %rd17;
	add.s32 	%r36, %r44, %r4;
	mul.wide.s32 	%rd19, %r36, 2;
	add.s64 	%rd20, %rd1, %rd19;
	ld.global.u16 	%rs117, [%rd18];
	ld.global.u16 	%rs118, [%rd20];
	// begin inline asm
	{ mul.bf16 %rs116,%rs117,%rs118; }

	// end inline asm
	// begin inline asm
	{ add.bf16 %rs119,%rs212,%rs116; }

	// end inline asm
	cvt.u64.u32 	%rd21, %r3;
	cvt.u64.u32 	%rd22, %r44;
	add.s64 	%rd23, %rd22, %rd21;
	shl.b64 	%rd24, %rd23, 1;
	add.s64 	%rd25, %rd2, %rd24;
	ld.global.u16 	%rs123, [%rd25+2];
	ld.global.u16 	%rs124, [%rd20+2];
	// begin inline asm
	{ mul.bf16 %rs122,%rs123,%rs124; }

	// end inline asm
	// begin inline asm
	{ add.bf16 %rs125,%rs119,%rs122; }

	// end inline asm
	ld.global.u16 	%rs129, [%rd25+4];
	ld.global.u16 	%rs130, [%rd20+4];
	// begin inline asm
	{ mul.bf16 %rs128,%rs129,%rs130; }

	// end inline asm
	// begin inline asm
	{ add.bf16 %rs131,%rs125,%rs128; }

	// end inline asm
	ld.global.u16 	%rs135, [%rd25+6];
	ld.global.u16 	%rs136, [%rd20+6];
	// begin inline asm
	{ mul.bf16 %rs134,%rs135,%rs136; }

	// end inline asm
	// begin inline asm
	{ add.bf16 %rs137,%rs131,%rs134; }

	// end inline asm
	ld.global.u16 	%rs141, [%rd25+8];
	ld.global.u16 	%rs142, [%rd20+8];
	// begin inline asm
	{ mul.bf16 %rs140,%rs141,%rs142; }

	// end inline asm
	// begin inline asm
	{ add.bf16 %rs143,%rs137,%rs140; }

	// end inline asm
	ld.global.u16 	%rs147, [%rd25+10];
	ld.global.u16 	%rs148, [%rd20+10];
	// begin inline asm
	{ mul.bf16 %rs146,%rs147,%rs148; }

	// end inline asm
	// begin inline asm
	{ add.bf16 %rs149,%rs143,%rs146; }

	// end inline asm
	ld.global.u16 	%rs153, [%rd25+12];
	ld.global.u16 	%rs154, [%rd20+12];
	// begin inline asm
	{ mul.bf16 %rs152,%rs153,%rs154; }

	// end inline asm
	// begin inline asm
	{ add.bf16 %rs155,%rs149,%rs152; }

	// end inline asm
	ld.global.u16 	%rs159, [%rd25+14];
	ld.global.u16 	%rs160, [%rd20+14];
	// begin inline asm
	{ mul.bf16 %rs158,%rs159,%rs160; }

	// end inline asm
	// begin inline asm
	{ add.bf16 %rs212,%rs155,%rs158; }

	// end inline asm
	add.s32 	%r44, %r44, 8;
$L__BB0_8:
	setp.eq.s32 	%p9, %r13, 0;
	@%p9 bra 	$L__BB0_14;
	and.b32  	%r16, %r25, 3;
	setp.lt.u32 	%p10, %r13, 4;
	@%p10 bra 	$L__BB0_11;
	add.s32 	%r37, %r44, %r3;
	mul.wide.u32 	%rd26, %r37, 2;
	add.s64 	%rd27, %rd2, %rd26;
	add.s32 	%r38, %r44, %r4;
	mul.wide.s32 	%rd28, %r38, 2;
	add.s64 	%rd29, %rd1, %rd28;
	ld.global.u16 	%rs166, [%rd27];
	ld.global.u16 	%rs167, [%rd29];
	// begin inline asm
	{ mul.bf16 %rs165,%rs166,%rs167; }

	// end inline asm
	// begin inline asm
	{ add.bf16 %rs168,%rs212,%rs165; }

	// end inline asm
	cvt.u64.u32 	%rd30, %r3;
	cvt.u64.u32 	%rd31, %r44;
	add.s64 	%rd32, %rd31, %rd30;
	shl.b64 	%rd33, %rd32, 1;
	add.s64 	%rd34, %rd2, %rd33;
	ld.global.u16 	%rs172, [%rd34+2];
	ld.global.u16 	%rs173, [%rd29+2];
	// begin inline asm
	{ mul.bf16 %rs171,%rs172,%rs173; }

	// end inline asm
	// begin inline asm
	{ add.bf16 %rs174,%rs168,%rs171; }

	// end inline asm
	ld.global.u16 	%rs178, [%rd34+4];
	ld.global.u16 	%rs179, [%rd29+4];
	// begin inline asm
	{ mul.bf16 %rs177,%rs178,%rs179; }

	// end inline asm
	// begin inline asm
	{ add.bf16 %rs180,%rs174,%rs177; }

	// end inline asm
	ld.global.u16 	%rs184, [%rd34+6];
	ld.global.u16 	%rs185, [%rd29+6];
	// begin inline asm
	{ mul.bf16 %rs183,%rs184,%rs185; }

	// end inline asm
	// begin inline asm
	{ add.bf16 %rs212,%rs180,%rs183; }

	// end inline asm
	add.s32 	%r44, %r44, 4;
$L__BB0_11:
	setp.eq.s32 	%p11, %r16, 0;
	@%p11 bra 	$L__BB0_14;
	add.s32 	%r47, %r44, %r4;
	add.s32 	%r39, %r44, %r3;
	mul.wide.u32 	%rd35, %r39, 2;
	add.s64 	%rd42, %rd2, %rd35;
	neg.s32 	%r46, %r16;
$L__BB0_13:
	.pragma "nounroll";
	mul.wide.s32 	%rd36, %r47, 2;
	add.s64 	%rd37, %rd1, %rd36;
	ld.global.u16 	%rs190, [%rd42];
	ld.global.u16 	%rs191, [%rd37];
	// begin inline asm
	{ mul.bf16 %rs189,%rs190,%rs191; }

	// end inline asm
	// begin inline asm
	{ add.bf16 %rs212,%rs212,%rs189; }

	// end inline asm
	add.s32 	%r47, %r47, 1;
	add.s64 	%rd42, %rd42, 2;
	add.s32 	%r46, %r46, 1;
	setp.ne.s32 	%p12, %r46, 0;
	@%p12 bra 	$L__BB0_13;
$L__BB0_14:
	mad.lo.s32 	%r40, %r26, %r1, %r2;
	cvta.to.global.u64 	%rd38, %rd10;
	mul.wide.s32 	%rd39, %r40, 2;
	add.s64 	%rd40, %rd38, %rd39;
	ld.global.u16 	%rs197, [%rd40];
	// begin inline asm
	{ mul.bf16 %rs195,%rs15,%rs197; }

	// end inline asm
	// begin inline asm
	{ mul.bf16 %rs198,%rs16,%rs212; }

	// end inline asm
	// begin inline asm
	{ add.bf16 %rs201,%rs195,%rs198; }

	// end inline asm
	st.global.u16 	[%rd40], %rs201;
$L__BB0_15:
	ret;

}
	// .globl	matmul_transb_f16
.visible .entry matmul_transb_f16(
	.param .u64 .ptr .align 1 matmul_transb_f16_param_0,
	.param .align 2 .b8 matmul_transb_f16_param_1[2],
	.param .u64 .ptr .align 1 matmul_transb_f16_param_2,
	.param .u64 .ptr .align 1 matmul_transb_f16_param_3,
	.param .align 2 .b8 matmul_transb_f16_param_4[2],
	.param .u32 matmul_transb_f16_param_5,
	.param .u32 matmul_transb_f16_param_6,
	.param .u32 matmul_transb_f16_param_7
)
{
	.reg .pred 	%p<13>;
	.reg .b16 	%rs<213>;
	.reg .b32 	%r<48>;
	.reg .b32 	%f<2>;
	.reg .b64 	%rd<43>;

	ld.param.u16 	%rs16, [matmul_transb_f16_param_4];
	ld.param.u16 	%rs15, [matmul_transb_f16_param_1];
	ld.param.u64 	%rd10, [matmul_transb_f16_param_0];
	ld.param.u64 	%rd11, [matmul_transb_f16_param_2];
	ld.param.u64 	%rd12, [matmul_transb_f16_param_3];
	ld.param.u32 	%r27, [matmul_transb_f16_param_5];
	ld.param.u32 	%r25, [matmul_transb_f16_param_6];
	ld.param.u32 	%r26, [matmul_transb_f16_param_7];
	cvta.to.global.u64 	%rd1, %rd12;
	cvta.to.global.u64 	%rd2, %rd11;
	mov.u32 	%r28, %ctaid.y;
	mov.u32 	%r29, %ntid.y;
	mov.u32 	%r30, %tid.y;
	mad.lo.s32 	%r1, %r28, %r29, %r30;
	mov.u32 	%r31, %ctaid.x;
	mov.u32 	%r32, %ntid.x;
	mov.u32 	%r33, %tid.x;
	mad.lo.s32 	%r2, %r31, %r32, %r33;
	setp.ge.s32 	%p1, %r1, %r27;
	setp.ge.s32 	%p2, %r2, %r26;
	or.pred  	%p3, %p1, %p2;
	@%p3 bra 	$L__BB1_15;
	mov.f32 	%f1, 0f00000000;
	// begin inline asm
	{  cvt.rn.f16.f32 %rs212, %f1;}

	// end inline asm
	setp.lt.s32 	%p4, %r25, 1;
	@%p4 bra 	$L__BB1_14;
	mul.lo.s32 	%r3, %r25, %r1;
	mul.lo.s32 	%r4, %r25, %r2;
	and.b32  	%r5, %r25, 15;
	setp.lt.u32 	%p5, %r25, 16;
	mov.b32 	%r44, 0;
	@%p5 bra 	$L__BB1_5;
	and.b32  	%r44, %r25, 2147483632;
	neg.s32 	%r42, %r44;
	mul.wide.u32 	%rd13, %r3, 2;
	add.s64 	%rd14, %rd13, %rd2;
	add.s64 	%rd41, %rd14, 16;
	add.s64 	%rd4, %rd1, 16;
	mov.u32 	%r41, %r4;
$L__BB1_4:
	.pragma "nounroll";
	mul.wide.s32 	%rd15, %r41, 2;
	add.s64 	%rd16, %rd4, %rd15;
	ld.global.u16 	%rs20, [%rd41+-16];
	ld.global.u16 	%rs21, [%rd16+-16];
	// begin inline asm
	{mul.f16 %rs19,%rs20,%rs21;
}
	// end inline asm
	// begin inline asm
	{add.f16 %rs22,%rs212,%rs19;
}
	// end inline asm
	ld.global.u16 	%rs26, [%rd41+-14];
	ld.global.u16 	%rs27, [%rd16+-14];
	// begin inline asm
	{mul.f16 %rs25,%rs26,%rs27;
}
	// end inline asm
	// begin inline asm
	{add.f16 %rs28,%rs22,%rs25;
}
	// end inline asm
	ld.global.u16 	%rs32, [%rd41+-12];
	ld.global.u16 	%rs33, [%rd16+-12];
	// begin inline asm
	{mul.f16 %rs31,%rs32,%rs33;
}
	// end inline asm
	// begin inline asm
	{add.f16 %rs34,%rs28,%rs31;
}
	// end inline asm
	ld.global.u16 	%rs38, [%rd41+-10];
	ld.global.u16 	%rs39, [%rd16+-10];
	// begin inline asm
	{mul.f16 %rs37,%rs38,%rs39;
}
	// end inline asm
	// begin inline asm
	{add.f16 %rs40,%rs34,%rs37;
}
	// end inline asm
	ld.global.u16 	%rs44, [%rd41+-8];
	ld.global.u16 	%rs45, [%rd16+-8];
	// begin inline asm
	{mul.f16 %rs43,%rs44,%rs45;
}
	// end inline asm
	// begin inline asm
	{add.f16 %rs46,%rs40,%rs43;
}
	// end inline asm
	ld.global.u16 	%rs50, [%rd41+-6];
	ld.global.u16 	%rs51, [%rd16+-6];
	// begin inline asm
	{mul.f16 %rs49,%rs50,%rs51;
}
	// end inline asm
	// begin inline asm
	{add.f16 %rs52,%rs46,%rs49;
}
	// end inline asm
	ld.global.u16 	%rs56, [%rd41+-4];
	ld.global.u16 	%rs57, [%rd16+-4];
	// begin inline asm
	{mul.f16 %rs55,%rs56,%rs57;
}
	// end inline asm
	// begin inline asm
	{add.f16 %rs58,%rs52,%rs55;
}
	// end inline asm
	ld.global.u16 	%rs62, [%rd41+-2];
	ld.global.u16 	%rs63, [%rd16+-2];
	// begin inline asm
	{mul.f16 %rs61,%rs62,%rs63;
}
	// end inline asm
	// begin inline asm
	{add.f16 %rs64,%rs58,%rs61;
}
	// end inline asm
	ld.global.u16 	%rs68, [%rd41];
	ld.global.u16 	%rs69, [%rd16];
	// begin inline asm
	{mul.f16 %rs67,%rs68,%rs69;
}
	// end inline asm
	// begin inline asm
	{add.f16 %rs70,%rs64,%rs67;
}
	// end inline asm
	ld.global.u16 	%rs74, [%rd41+2];
	ld.global.u16 	%rs75, [%rd16+2];
	// begin inline asm
	{mul.f16 %rs73,%rs74,%rs75;
}
	// end inline asm
	// begin inline asm
	{add.f16 %rs76,%rs70,%rs73;
}
	// end inline asm
	ld.global.u16 	%rs80, [%rd41+4];
	ld.global.u16 	%rs81, [%rd16+4];
	// begin inline asm
	{mul.f16 %rs79,%rs80,%rs81;
}
	// end inline asm
	// begin inline asm
	{add.f16 %rs82,%rs76,%rs79;
}
	// end inline asm
	ld.global.u16 	%rs86, [%rd41+6];
	ld.global.u16 	%rs87, [%rd16+6];
	// begin inline asm
	{mul.f16 %rs85,%rs86,%rs87;
}
	// end inline asm
	// begin inline asm
	{add.f16 %rs88,%rs82,%rs85;
}
	// end inline asm
	ld.global.u16 	%rs92, [%rd41+8];
	ld.global.u16 	%rs93, [%rd16+8];
	// begin inline asm
	{mul.f16 %rs91,%rs92,%rs93;
}
	// end inline asm
	// begin inline asm
	{add.f16 %rs94,%rs88,%rs91;
}
	// end inline asm
	ld.global.u16 	%rs98, [%rd41+10];
	ld.global.u16 	%rs99, [%rd16+10];
	// begin inline asm
	{mul.f16 %rs97,%rs98,%rs99;
}
	// end inline asm
	// begin inline asm
	{add.f16 %rs100,%rs94,%rs97;
}
	// end inline asm
	ld.global.u16 	%rs104, [%rd41+12];
	ld.global.u16 	%rs105, [%rd16+12];
	// begin inline asm
	{mul.f16 %rs103,%rs104,%rs105;
}
	// end inline asm
	// begin inline asm
	{add.f16 %rs106,%rs100,%rs103;
}
	// end inline asm
	ld.global.u16 	%rs110, [%rd41+14];
	ld.global.u16 	%rs111, [%rd16+14];
	// begin inline asm
	{mul.f16 %rs109,%rs110,%rs111;
}
	// end inline asm
	// begin inline asm
	{add.f16 %rs212,%rs106,%rs109;
}
	// end inline asm
	add.s32 	%r42, %r42, 16;
	add.s64 	%rd41, %rd41, 32;
	add.s32 	%r41, %r41, 16;
	setp.ne.s32 	%p6, %r42, 0;
	@%p6 bra 	$L__BB1_4;
$L__BB1_5:
	setp.eq.s32 	%p7, %r5, 0;
	@%p7 bra 	$L__BB1_14;
	and.b32  	%r13, %r25, 7;
	setp.lt.u32 	%p8, %r5, 8;
	@%p8 bra 	$L__BB1_8;
	add.s32 	%r35, %r44, %r3;
	mul.wide.u32 	%rd17, %r35, 2;
	add.s64 	%rd18, %rd2, %rd17;
	add.s32 	%r36, %r44, %r4;
	mul.wide.s32 	%rd19, %r36, 2;
	add.s64 	%rd20, %rd1, %rd19;
	ld.global.u16 	%rs117, [%rd18];
	ld.global.u16 	%rs118, [%rd20];
	// begin inline asm
	{mul.f16 %rs116,%rs117,%rs118;
}
	// end inline asm
	// begin inline asm
	{add.f16 %rs119,%rs212,%rs116;
}
	// end inline asm
	cvt.u64.u32 	%rd21, %r3;
	cvt.u64.u32 	%rd22, %r44;
	add.s64 	%rd23, %rd22, %rd21;
	shl.b64 	%rd24, %rd23, 1;
	add.s64 	%rd25, %rd2, %rd24;
	ld.global.u16 	%rs123, [%rd25+2];
	ld.global.u16 	%rs124, [%rd20+2];
	// begin inline asm
	{mul.f16 %rs122,%rs123,%rs124;
}
	// end inline asm
	// begin inline asm
	{add.f16 %rs125,%rs119,%rs122;
}
	// end inline asm
	ld.global.u16 	%rs129, [%rd25+4];
	ld.global.u16 	%rs130, [%rd20+4];
	// begin inline asm
	{mul.f16 %rs128,%rs129,%rs130;
}
	// end inline asm
	// begin inline asm
	{add.f16 %rs131,%rs125,%rs128;
}
	// end inline asm
	ld.global.u16 	%rs135, [%rd25+6];
	ld.global.u16 	%rs136, [%rd20+6];
	// begin inline asm
	{mul.f16 %rs134,%rs135,%rs136;
}
	// end inline asm
	// begin inline asm
	{add.f16 %rs137,%rs131,%rs134;
}
	// end inline asm
	ld.global.u16 	%rs141, [%rd25+8];
	ld.global.u16 	%rs142, [%rd20+8];
	// begin inline asm
	{mul.f16 %rs140,%rs141,%rs142;
}
	// end inline asm
	// begin inline asm
	{add.f16 %rs143,%rs137,%rs140;
}
	// end inline asm
	ld.global.u16 	%rs147, [%rd25+10];
	ld.global.u16 	%rs148, [%rd20+10];
	// begin inline asm
	{mul.f16 %rs146,%rs147,%rs148;
}
	// end inline asm
	// begin inline asm
	{add.f16 %rs149,%rs143,%rs146;
}
	// end inline asm
	ld.global.u16 	%rs153, [%rd25+12];
	ld.global.u16 	%rs154, [%rd20+12];
	// begin inline asm
	{mul.f16 %rs152,%rs153,%rs154;
}
	// end inline asm
	// begin inline asm
	{add.f16 %rs155,%rs149,%rs152;
}
	// end inline asm
	ld.global.u16 	%rs159, [%rd25+14];
	ld.global.u16 	%rs160, [%rd20+14];
	// begin inline asm
	{mul.f16 %rs158,%rs159,%rs160;
}
	// end inline asm
	// begin inline asm
	{add.f16 %rs212,%rs155,%rs158;
}
	// end inline asm
	add.s32 	%r44, %r44, 8;
$L__BB1_8:
	setp.eq.s32 	%p9, %r13, 0;
	@%p9 bra 	$L__BB1_14;
	and.b32  	%r16, %r25, 3;
	setp.lt.u32 	%p10, %r13, 4;
	@%p10 bra 	$L__BB1_11;
	add.s32 	%r37, %r44, %r3;
	mul.wide.u32 	%rd26, %r37, 2;
	add.s64 	%rd27, %rd2, %rd26;
	add.s32 	%r38, %r44, %r4;
	mul.wide.s32 	%rd28, %r38, 2;
	add.s64 	%rd29, %rd1, %rd28;
	ld.global.u16 	%rs166, [%rd27];
	ld.global.u16 	%rs167, [%rd29];
	// begin inline asm
	{mul.f16 %rs165,%rs166,%rs167;
}
	// end inline asm
	// begin inline asm
	{add.f16 %rs168,%rs212,%rs165;
}
	// end inline asm
	cvt.u64.u32 	%rd30, %r3;
	cvt.u64.u32 	%rd31, %r44;
	add.s64 	%rd32, %rd31, %rd30;
	shl.b64 	%rd33, %rd32, 1;
	add.s64 	%rd34, %rd2, %rd33;
	ld.global.u16 	%rs172, [%rd34+2];
	ld.global.u16 	%rs173, [%rd29+2];
	// begin inline asm
	{mul.f16 %rs171,%rs172,%rs173;
}
	// end inline asm
	// begin inline asm
	{add.f16 %rs174,%rs168,%rs171;
}
	// end inline asm
	ld.global.u16 	%rs178, [%rd34+4];
	ld.global.u16 	%rs179, [%rd29+4];
	// begin inline asm
	{mul.f16 %rs177,%rs178,%rs179;
}
	// end inline asm
	// begin inline asm
	{add.f16 %rs180,%rs174,%rs177;
}
	// end inline asm
	ld.global.u16 	%rs184, [%rd34+6];
	ld.global.u16 	%rs185, [%rd29+6];
	// begin inline asm
	{mul.f16 %rs183,%rs184,%rs185;
}
	// end inline asm
	// begin inline asm
	{add.f16 %rs212,%rs180,%rs183;
}
	// end inline asm
	add.s32 	%r44, %r44, 4;
$L__BB1_11:
	setp.eq.s32 	%p11, %r16, 0;
	@%p11 bra 	$L__BB1_14;
	add.s32 	%r47, %r44, %r4;
	add.s32 	%r39, %r44, %r3;
	mul.wide.u32 	%rd35, %r39, 2;
	add.s64 	%rd42, %rd2, %rd35;
	neg.s32 	%r46, %r16;
$L__BB1_13:
	.pragma "nounroll";
	mul.wide.s32 	%rd36, %r47, 2;
	add.s64 	%rd37, %rd1, %rd36;
	ld.global.u16 	%rs190, [%rd42];
	ld.global.u16 	%rs191, [%rd37];
	// begin inline asm
	{mul.f16 %rs189,%rs190,%rs191;
}
	// end inline asm
	// begin inline asm
	{add.f16 %rs212,%rs212,%rs189;
}
	// end inline asm
	add.s32 	%r47, %r47, 1;
	add.s64 	%rd42, %rd42, 2;
	add.s32 	%r46, %r46, 1;
	setp.ne.s32 	%p12, %r46, 0;
	@%p12 bra 	$L__BB1_13;
$L__BB1_14:
	mad.lo.s32 	%r40, %r26, %r1, %r2;
	cvta.to.global.u64 	%rd38, %rd10;
	mul.wide.s32 	%rd39, %r40, 2;
	add.s64 	%rd40, %rd38, %rd39;
	ld.global.u16 	%rs197, [%rd40];
	// begin inline asm
	{mul.f16 %rs195,%rs15,%rs197;
}
	// end inline asm
	// begin inline asm
	{mul.f16 %rs198,%rs16,%rs212;
}
	// end inline asm
	// begin inline asm
	{add.f16 %rs201,%rs195,%rs198;
}
	// end inline asm
	st.global.u16 	[%rd40], %rs201;
$L__BB1_15:
	ret;

}
	// .globl	matmul_transb_f32
.visible .entry matmul_transb_f32(
	.param .u64 .ptr .align 1 matmul_transb_f32_param_0,
	.param .f32 matmul_transb_f32_param_1,
	.param .u64 .ptr .align 1 matmul_transb_f32_param_2,
	.param .u64 .ptr .align 1 matmul_transb_f32_param_3,
	.param .f32 matmul_transb_f32_param_4,
	.param .u32 matmul_transb_f32_param_5,
	.param .u32 matmul_transb_f32_param_6,
	.param .u32 matmul_transb_f32_param_7
)
{
	.reg .pred 	%p<13>;
	.reg .b32 	%r<48>;
	.reg .b32 	%f<117>;
	.reg .b64 	%rd<43>;

	ld.param.u64 	%rd10, [matmul_transb_f32_param_0];
	ld.param.f32 	%f14, [matmul_transb_f32_param_1];
	ld.param.u64 	%rd11, [matmul_transb_f32_param_2];
	ld.param.u64 	%rd12, [matmul_transb_f32_param_3];
	ld.param.f32 	%f15, [matmul_transb_f32_param_4];
	ld.param.u32 	%r27, [matmul_transb_f32_param_5];
	ld.param.u32 	%r25, [matmul_transb_f32_param_6];
	ld.param.u32 	%r26, [matmul_transb_f32_param_7];
	cvta.to.global.u64 	%rd1, %rd12;
	cvta.to.global.u64 	%rd2, %rd11;
	mov.u32 	%r28, %ctaid.y;
	mov.u32 	%r29, %ntid.y;
	mov.u32 	%r30, %tid.y;
	mad.lo.s32 	%r1, %r28, %r29, %r30;
	mov.u32 	%r31, %ctaid.x;
	mov.u32 	%r32, %ntid.x;
	mov.u32 	%r33, %tid.x;
	mad.lo.s32 	%r2, %r31, %r32, %r33;
	setp.ge.s32 	%p1, %r1, %r27;
	setp.ge.s32 	%p2, %r2, %r26;
	or.pred  	%p3, %p1, %p2;
	@%p3 bra 	$L__BB2_15;
	setp.lt.s32 	%p4, %r25, 1;
	mov.f32 	%f116, 0f00000000;
	@%p4 bra 	$L__BB2_14;
	mul.lo.s32 	%r3, %r25, %r1;
	mul.lo.s32 	%r4, %r25, %r2;
	and.b32  	%r5, %r25, 15;
	setp.lt.u32 	%p5, %r25, 16;
	mov.f32 	%f116, 0f00000000;
	mov.b32 	%r44, 0;
	@%p5 bra 	$L__BB2_5;
	and.b32  	%r44, %r25, 2147483632;
	neg.s32 	%r42, %r44;
	mul.wide.u32 	%rd13, %r3, 4;
	add.s64 	%rd14, %rd13, %rd2;
	add.s64 	%rd41, %rd14, 32;
	add.s64 	%rd4, %rd1, 32;
	mov.f32 	%f116, 0f00000000;
	mov.u32 	%r41, %r4;
$L__BB2_4:
	.pragma "nounroll";
	mul.wide.s32 	%rd15, %r41, 4;
	add.s64 	%rd16, %rd4, %rd15;
	ld.global.f32 	%f20, [%rd41+-32];
	ld.global.f32 	%f21, [%rd16+-32];
	fma.rn.f32 	%f22, %f20, %f21, %f116;
	ld.global.f32 	%f23, [%rd41+-28];
	ld.global.f32 	%f24, [%rd16+-28];
	fma.rn.f32 	%f25, %f23, %f24, %f22;
	ld.global.f32 	%f26, [%rd41+-24];
	ld.global.f32 	%f27, [%rd16+-24];
	fma.rn.f32 	%f28, %f26, %f27, %f25;
	ld.global.f32 	%f29, [%rd41+-20];
	ld.global.f32 	%f30, [%rd16+-20];
	fma.rn.f32 	%f31, %f29, %f30, %f28;
	ld.global.f32 	%f32, [%rd41+-16];
	ld.global.f32 	%f33, [%rd16+-16];
	fma.rn.f32 	%f34, %f32, %f33, %f31;
	ld.global.f32 	%f35, [%rd41+-12];
	ld.global.f32 	%f36, [%rd16+-12];
	fma.rn.f32 	%f37, %f35, %f36, %f34;
	ld.global.f32 	%f38, [%rd41+-8];
	ld.global.f32 	%f39, [%rd16+-8];
	fma.rn.f32 	%f40, %f38, %f39, %f37;
	ld.global.f32 	%f41, [%rd41+-4];
	ld.global.f32 	%f42, [%rd16+-4];
	fma.rn.f32 	%f43, %f41, %f42, %f40;
	ld.global.f32 	%f44, [%rd41];
	ld.global.f32 	%f45, [%rd16];
	fma.rn.f32 	%f46, %f44, %f45, %f43;
	ld.global.f32 	%f47, [%rd41+4];
	ld.global.f32 	%f48, [%rd16+4];
	fma.rn.f32 	%f49, %f47, %f48, %f46;
	ld.global.f32 	%f50, [%rd41+8];
	ld.global.f32 	%f51, [%rd16+8];
	fma.rn.f32 	%f52, %f50, %f51, %f49;
	ld.global.f32 	%f53, [%rd41+12];
	ld.global.f32 	%f54, [%rd16+12];
	fma.rn.f32 	%f55, %f53, %f54, %f52;
	ld.global.f32 	%f56, [%rd41+16];
	ld.global.f32 	%f57, [%rd16+16];
	fma.rn.f32 	%f58, %f56, %f57, %f55;
	ld.global.f32 	%f59, [%rd41+20];
	ld.global.f32 	%f60, [%rd16+20];
	fma.rn.f32 	%f61, %f59, %f60, %f58;
	ld.global.f32 	%f62, [%rd41+24];
	ld.global.f32 	%f63, [%rd16+24];
	fma.rn.f32 	%f64, %f62, %f63, %f61;
	ld.global.f32 	%f65, [%rd41+28];
	ld.global.f32 	%f66, [%rd16+28];
	fma.rn.f32 	%f116, %f65, %f66, %f64;
	add.s32 	%r42, %r42, 16;
	add.s64 	%rd41, %rd41, 64;
	add.s32 	%r41, %r41, 16;
	setp.ne.s32 	%p6, %r42, 0;
	@%p6 bra 	$L__BB2_4;
$L__BB2_5:
	setp.eq.s32 	%p7, %r5, 0;
	@%p7 bra 	$L__BB2_14;
	and.b32  	%r13, %r25, 7;
	setp.lt.u32 	%p8, %r5, 8;
	@%p8 bra 	$L__BB2_8;
	add.s32 	%r35, %r44, %r3;
	mul.wide.u32 	%rd17, %r35, 4;
	add.s64 	%rd18, %rd2, %rd17;
	ld.global.f32 	%f68, [%rd18];
	add.s32 	%r36, %r44, %r4;
	mul.wide.s32 	%rd19, %r36, 4;
	add.s64 	%rd20, %rd1, %rd19;
	ld.global.f32 	%f69, [%rd20];
	fma.rn.f32 	%f70, %f68, %f69, %f116;
	cvt.u64.u32 	%rd21, %r3;
	cvt.u64.u32 	%rd22, %r44;
	add.s64 	%rd23, %rd22, %rd21;
	shl.b64 	%rd24, %rd23, 2;
	add.s64 	%rd25, %rd2, %rd24;
	ld.global.f32 	%f71, [%rd25+4];
	ld.global.f32 	%f72, [%rd20+4];
	fma.rn.f32 	%f73, %f71, %f72, %f70;
	ld.global.f32 	%f74, [%rd25+8];
	ld.global.f32 	%f75, [%rd20+8];
	fma.rn.f32 	%f76, %f74, %f75, %f73;
	ld.global.f32 	%f77, [%rd25+12];
	ld.global.f32 	%f78, [%rd20+12];
	fma.rn.f32 	%f79, %f77, %f78, %f76;
	ld.global.f32 	%f80, [%rd25+16];
	ld.global.f32 	%f81, [%rd20+16];
	fma.rn.f32 	%f82, %f80, %f81, %f79;
	ld.global.f32 	%f83, [%rd25+20];
	ld.global.f32 	%f84, [%rd20+20];
	fma.rn.f32 	%f85, %f83, %f84, %f82;
	ld.global.f32 	%f86, [%rd25+24];
	ld.global.f32 	%f87, [%rd20+24];
	fma.rn.f32 	%f88, %f86, %f87, %f85;
	ld.global.f32 	%f89, [%rd25+28];
	ld.global.f32 	%f90, [%rd20+28];
	fma.rn.f32 	%f116, %f89, %f90, %f88;
	add.s32 	%r44, %r44, 8;
$L__BB2_8:
	setp.eq.s32 	%p9, %r13, 0;
	@%p9 bra 	$L__BB2_14;
	and.b32  	%r16, %r25, 3;
	setp.lt.u32 	%p10, %r13, 4;
	@%p10 bra 	$L__BB2_11;
	add.s32 	%r37, %r44, %r3;
	mul.wide.u32 	%rd26, %r37, 4;
	add.s64 	%rd27, %rd2, %rd26;
	ld.global.f32 	%f92, [%rd27];
	add.s32 	%r38, %r44, %r4;
	mul.wide.s32 	%rd28, %r38, 4;
	add.s64 	%rd29, %rd1, %rd28;
	ld.global.f32 	%f93, [%rd29];
	fma.rn.f32 	%f94, %f92, %f93, %f116;
	cvt.u64.u32 	%rd30, %r3;
	cvt.u64.u32 	%rd31, %r44;
	add.s64 	%rd32, %rd31, %rd30;
	shl.b64 	%rd33, %rd32, 2;
	add.s64 	%rd34, %rd2, %rd33;
	ld.global.f32 	%f95, [%rd34+4];
	ld.global.f32 	%f96, [%rd29+4];
	fma.rn.f32 	%f97, %f95, %f96, %f94;
	ld.global.f32 	%f98, [%rd34+8];
	ld.global.f32 	%f99, [%rd29+8];
	fma.rn.f32 	%f100, %f98, %f99, %f97;
	ld.global.f32 	%f101, [%rd34+12];
	ld.global.f32 	%f102, [%rd29+12];
	fma.rn.f32 	%f116, %f101, %f102, %f100;
	add.s32 	%r44, %r44, 4;
$L__BB2_11:
	setp.eq.s32 	%p11, %r16, 0;
	@%p11 bra 	$L__BB2_14;
	add.s32 	%r47, %r44, %r4;
	add.s32 	%r39, %r44, %r3;
	mul.wide.u32 	%rd35, %r39, 4;
	add.s64 	%rd42, %rd2, %rd35;
	neg.s32 	%r46, %r16;
$L__BB2_13:
	.pragma "nounroll";
	mul.wide.s32 	%rd36, %r47, 4;
	add.s64 	%rd37, %rd1, %rd36;
	ld.global.f32 	%f103, [%rd42];
	ld.global.f32 	%f104, [%rd37];
	fma.rn.f32 	%f116, %f103, %f104, %f116;
	add.s32 	%r47, %r47, 1;
	add.s64 	%rd42, %rd42, 4;
	add.s32 	%r46, %r46, 1;
	setp.ne.s32 	%p12, %r46, 0;
	@%p12 bra 	$L__BB2_13;
$L__BB2_14:
	mad.lo.s32 	%r40, %r26, %r1, %r2;
	cvta.to.global.u64 	%rd38, %rd10;
	mul.wide.s32 	%rd39, %r40, 4;
	add.s64 	%rd40, %rd38, %rd39;
	ld.global.f32 	%f105, [%rd40];
	mul.f32 	%f106, %f14, %f105;
	fma.rn.f32 	%f107, %f15, %f116, %f106;
	st.global.f32 	[%rd40], %f107;
$L__BB2_15:
	ret;

}
	// .globl	matmul_transb_f64
.visible .entry matmul_transb_f64(
	.param .u64 .ptr .align 1 matmul_transb_f64_param_0,
	.param .f64 matmul_transb_f64_param_1,
	.param .u64 .ptr .align 1 matmul_transb_f64_param_2,
	.param .u64 .ptr .align 1 matmul_transb_f64_param_3,
	.param .f64 matmul_transb_f64_param_4,
	.param .u32 matmul_transb_f64_param_5,
	.param .u32 matmul_transb_f64_param_6,
	.param .u32 matmul_transb_f64_param_7
)
{
	.reg .pred 	%p<13>;
	.reg .b32 	%r<48>;
	.reg .b64 	%rd<42>;
	.reg .b64 	%fd<117>;

	ld.param.u64 	%rd9, [matmul_transb_f64_param_0];
	ld.param.f64 	%fd14, [matmul_transb_f64_param_1];
	ld.param.u64 	%rd10, [matmul_transb_f64_param_2];
	ld.param.u64 	%rd11, [matmul_transb_f64_param_3];
	ld.param.f64 	%fd15, [matmul_transb_f64_param_4];
	ld.param.u32 	%r27, [matmul_transb_f64_param_5];
	ld.param.u32 	%r25, [matmul_transb_f64_param_6];
	ld.param.u32 	%r26, [matmul_transb_f64_param_7];
	cvta.to.global.u64 	%rd1, %rd11;
	cvta.to.global.u64 	%rd2, %rd10;
	mov.u32 	%r28, %ctaid.y;
	mov.u32 	%r29, %ntid.y;
	mov.u32 	%r30, %tid.y;
	mad.lo.s32 	%r1, %r28, %r29, %r30;
	mov.u32 	%r31, %ctaid.x;
	mov.u32 	%r32, %ntid.x;
	mov.u32 	%r33, %tid.x;
	mad.lo.s32 	%r2, %r31, %r32, %r33;
	setp.ge.s32 	%p1, %r1, %r27;
	setp.ge.s32 	%p2, %r2, %r26;
	or.pred  	%p3, %p1, %p2;
	@%p3 bra 	$L__BB3_15;
	setp.lt.s32 	%p4, %r25, 1;
	mov.f64 	%fd116, 0d0000000000000000;
	@%p4 bra 	$L__BB3_14;
	mul.lo.s32 	%r3, %r25, %r1;
	mul.lo.s32 	%r4, %r25, %r2;
	and.b32  	%r5, %r25, 15;
	setp.lt.u32 	%p5, %r25, 16;
	mov.f64 	%fd116, 0d0000000000000000;
	mov.b32 	%r44, 0;
	@%p5 bra 	$L__BB3_5;
	and.b32  	%r44, %r25, 2147483632;
	neg.s32 	%r42, %r44;
	mul.wide.u32 	%rd12, %r3, 8;
	add.s64 	%rd13, %rd12, %rd2;
	add.s64 	%rd40, %rd13, 64;
	mov.f64 	%fd116, 0d0000000000000000;
	mov.u32 	%r41, %r4;
$L__BB3_4:
	.pragma "nounroll";
	mul.wide.s32 	%rd14, %r41, 8;
	add.s64 	%rd15, %rd1, %rd14;
	ld.global.f64 	%fd20, [%rd40+-64];
	ld.global.f64 	%fd21, [%rd15];
	fma.rn.f64 	%fd22, %fd20, %fd21, %fd116;
	ld.global.f64 	%fd23, [%rd40+-56];
	ld.global.f64 	%fd24, [%rd15+8];
	fma.rn.f64 	%fd25, %fd23, %fd24, %fd22;
	ld.global.f64 	%fd26, [%rd40+-48];
	ld.global.f64 	%fd27, [%rd15+16];
	fma.rn.f64 	%fd28, %fd26, %fd27, %fd25;
	ld.global.f64 	%fd29, [%rd40+-40];
	ld.global.f64 	%fd30, [%rd15+24];
	fma.rn.f64 	%fd31, %fd29, %fd30, %fd28;
	ld.global.f64 	%fd32, [%rd40+-32];
	ld.global.f64 	%fd33, [%rd15+32];
	fma.rn.f64 	%fd34, %fd32, %fd33, %fd31;
	ld.global.f64 	%fd35, [%rd40+-24];
	ld.global.f64 	%fd36, [%rd15+40];
	fma.rn.f64 	%fd37, %fd35, %fd36, %fd34;
	ld.global.f64 	%fd38, [%rd40+-16];
	ld.global.f64 	%fd39, [%rd15+48];
	fma.rn.f64 	%fd40, %fd38, %fd39, %fd37;
	ld.global.f64 	%fd41, [%rd40+-8];
	ld.global.f64 	%fd42, [%rd15+56];
	fma.rn.f64 	%fd43, %fd41, %fd42, %fd40;
	ld.global.f64 	%fd44, [%rd40];
	ld.global.f64 	%fd45, [%rd15+64];
	fma.rn.f64 	%fd46, %fd44, %fd45, %fd43;
	ld.global.f64 	%fd47, [%rd40+8];
	ld.global.f64 	%fd48, [%rd15+72];
	fma.rn.f64 	%fd49, %fd47, %fd48, %fd46;
	ld.global.f64 	%fd50, [%rd40+16];
	ld.global.f64 	%fd51, [%rd15+80];
	fma.rn.f64 	%fd52, %fd50, %fd51, %fd49;
	ld.global.f64 	%fd53, [%rd40+24];
	ld.global.f64 	%fd54, [%rd15+88];
	fma.rn.f64 	%fd55, %fd53, %fd54, %fd52;
	ld.global.f64 	%fd56, [%rd40+32];
	ld.global.f64 	%fd57, [%rd15+96];
	fma.rn.f64 	%fd58, %fd56, %fd57, %fd55;
	ld.global.f64 	%fd59, [%rd40+40];
	ld.global.f64 	%fd60, [%rd15+104];
	fma.rn.f64 	%fd61, %fd59, %fd60, %fd58;
	ld.global.f64 	%fd62, [%rd40+48];
	ld.global.f64 	%fd63, [%rd15+112];
	fma.rn.f64 	%fd64, %fd62, %fd63, %fd61;
	ld.global.f64 	%fd65, [%rd40+56];
	ld.global.f64 	%fd66, [%rd15+120];
	fma.rn.f64 	%fd116, %fd65, %fd66, %fd64;
	add.s32 	%r42, %r42, 16;
	add.s64 	%rd40, %rd40, 128;
	add.s32 	%r41, %r41, 16;
	setp.ne.s32 	%p6, %r42, 0;
	@%p6 bra 	$L__BB3_4;
$L__BB3_5:
	setp.eq.s32 	%p7, %r5, 0;
	@%p7 bra 	$L__BB3_14;
	and.b32  	%r13, %r25, 7;
	setp.lt.u32 	%p8, %r5, 8;
	@%p8 bra 	$L__BB3_8;
	add.s32 	%r35, %r44, %r3;
	mul.wide.u32 	%rd16, %r35, 8;
	add.s64 	%rd17, %rd2, %rd16;
	ld.global.f64 	%fd68, [%rd17];
	add.s32 	%r36, %r44, %r4;
	mul.wide.s32 	%rd18, %r36, 8;
	add.s64 	%rd19, %rd1, %rd18;
	ld.global.f64 	%fd69, [%rd19];
	fma.rn.f64 	%fd70, %fd68, %fd69, %fd116;
	cvt.u64.u32 	%rd20, %r3;
	cvt.u64.u32 	%rd21, %r44;
	add.s64 	%rd22, %rd21, %rd20;
	shl.b64 	%rd23, %rd22, 3;
	add.s64 	%rd24, %rd2, %rd23;
	ld.global.f64 	%fd71, [%rd24+8];
	ld.global.f64 	%fd72, [%rd19+8];
	fma.rn.f64 	%fd73, %fd71, %fd72, %fd70;
	ld.global.f64 	%fd74, [%rd24+16];
	ld.global.f64 	%fd75, [%rd19+16];
	fma.rn.f64 	%fd76, %fd74, %fd75, %fd73;
	ld.global.f64 	%fd77, [%rd24+24];
	ld.global.f64 	%fd78, [%rd19+24];
	fma.rn.f64 	%fd79, %fd77, %fd78, %fd76;
	ld.global.f64 	%fd80, [%rd24+32];
	ld.global.f64 	%fd81, [%rd19+32];
	fma.rn.f64 	%fd82, %fd80, %fd81, %fd79;
	ld.global.f64 	%fd83, [%rd24+40];
	ld.global.f64 	%fd84, [%rd19+40];
	fma.rn.f64 	%fd85, %fd83, %fd84, %fd82;
	ld.global.f64 	%fd86, [%rd24+48];
	ld.global.f64 	%fd87, [%rd19+48];
	fma.rn.f64 	%fd88, %fd86, %fd87, %fd85;
	ld.global.f64 	%fd89, [%rd24+56];
	ld.global.f64 	%fd90, [%rd19+56];
	fma.rn.f64 	%fd116, %fd89, %fd90, %fd88;
	add.s32 	%r44, %r44, 8;
$L__BB3_8:
	setp.eq.s32 	%p9, %r13, 0;
	@%p9 bra 	$L__BB3_14;
	and.b32  	%r16, %r25, 3;
	setp.lt.u32 	%p10, %r13, 4;
	@%p10 bra 	$L__BB3_11;
	add.s32 	%r37, %r44, %r3;
	mul.wide.u32 	%rd25, %r37, 8;
	add.s64 	%rd26, %rd2, %rd25;
	ld.global.f64 	%fd92, [%rd26];
	add.s32 	%r38, %r44, %r4;
	mul.wide.s32 	%rd27, %r38, 8;
	add.s64 	%rd28, %rd1, %rd27;
	ld.global.f64 	%fd93, [%rd28];
	fma.rn.f64 	%fd94, %fd92, %fd93, %fd116;
	cvt.u64.u32 	%rd29, %r3;
	cvt.u64.u32 	%rd30, %r44;
	add.s64 	%rd31, %rd30, %rd29;
	shl.b64 	%rd32, %rd31, 3;
	add.s64 	%rd33, %rd2, %rd32;
	ld.global.f64 	%fd95, [%rd33+8];
	ld.global.f64 	%fd96, [%rd28+8];
	fma.rn.f64 	%fd97, %fd95, %fd96, %fd94;
	ld.global.f64 	%fd98, [%rd33+16];
	ld.global.f64 	%fd99, [%rd28+16];
	fma.rn.f64 	%fd100, %fd98, %fd99, %fd97;
	ld.global.f64 	%fd101, [%rd33+24];
	ld.global.f64 	%fd102, [%rd28+24];
	fma.rn.f64 	%fd116, %fd101, %fd102, %fd100;
	add.s32 	%r44, %r44, 4;
$L__BB3_11:
	setp.eq.s32 	%p11, %r16, 0;
	@%p11 bra 	$L__BB3_14;
	add.s32 	%r47, %r44, %r4;
	add.s32 	%r39, %r44, %r3;
	mul.wide.u32 	%rd34, %r39, 8;
	add.s64 	%rd41, %rd2, %rd34;
	neg.s32 	%r46, %r16;
$L__BB3_13:
	.pragma "nounroll";
	mul.wide.s32 	%rd35, %r47, 8;
	add.s64 	%rd36, %rd1, %rd35;
	ld.global.f64 	%fd103, [%rd41];
	ld.global.f64 	%fd104, [%rd36];
	fma.rn.f64 	%fd116, %fd103, %fd104, %fd116;
	add.s32 	%r47, %r47, 1;
	add.s64 	%rd41, %rd41, 8;
	add.s32 	%r46, %r46, 1;
	setp.ne.s32 	%p12, %r46, 0;
	@%p12 bra 	$L__BB3_13;
$L__BB3_14:
	mad.lo.s32 	%r40, %r26, %r1, %r2;
	cvta.to.global.u64 	%rd37, %rd9;
	mul.wide.s32 	%rd38, %r40, 8;
	add.s64 	%rd39, %rd37, %rd38;
	ld.global.f64 	%fd105, [%rd39];
	mul.f64 	%fd106, %fd14, %fd105;
	fma.rn.f64 	%fd107, %fd15, %fd116, %fd106;
	st.global.f64 	[%rd39], %fd107;
$L__BB3_15:
	ret;

}


// ===== COMPILED SASS (sm_100) =====

	.target	sm_100

	.elftype	@"ET_EXEC"


//--------------------- .note.nv.tkinfo           --------------------------
	.section	.note.nv.tkinfo,"",@"SHT_NOTE"
	.sectionflags	@"SHF_NOTE_NV_TKINFO"
	.tkinfo
        /*0018*/ 	.word	0x00000002
        /*0030*/ 	.string	""
        /*0030*/ 	.string	"ptxas"
        /*0030*/ 	.string	"Cuda compilation tools, release 13.0, V13.0.88"
        /*0030*/ 	.string	"Build cuda_13.0.r13.0/compiler.36424714_0"
        /*0030*/ 	.string	"-arch sm_100 -m 64 "



//--------------------- .note.nv.cuinfo           --------------------------
	.section	.note.nv.cuinfo,"",@"SHT_NOTE"
	.sectionflags	@"SHF_NOTE_NV_CUINFO"
        /*0018*/ 	.short	0x0002
        /*001a*/ 	.short	0x0064
        /*001c*/ 	.short	0x0082
	.zero		2


//--------------------- .nv.info                  --------------------------
	.section	.nv.info,"",@"SHT_CUDA_INFO"
	.align	4


	//----- nvinfo : EIATTR_REGCOUNT
	.align		4
        /*0000*/ 	.byte	0x04, 0x2f
        /*0002*/ 	.short	(.L_1 - .L_0)
	.align		4
.L_0:
        /*0004*/ 	.word	index@(matmul_transb_bf16)
        /*0008*/ 	.word	0x0000001f


	//----- nvinfo : EIATTR_FRAME_SIZE
	.align		4
.L_1:
        /*000c*/ 	.byte	0x04, 0x11
        /*000e*/ 	.short	(.L_3 - .L_2)
	.align		4
.L_2:
        /*0010*/ 	.word	index@(matmul_transb_bf16)
        /*0014*/ 	.word	0x00000000


	//----- nvinfo : EIATTR_REGCOUNT
	.align		4
.L_3:
        /*0018*/ 	.byte	0x04, 0x2f
        /*001a*/ 	.short	(.L_5 - .L_4)
	.align		4
.L_4:
        /*001c*/ 	.word	index@(matmul_transb_f16)
        /*0020*/ 	.word	0x0000001f


	//----- nvinfo : EIATTR_FRAME_SIZE
	.align		4
.L_5:
        /*0024*/ 	.byte	0x04, 0x11
        /*0026*/ 	.short	(.L_7 - .L_6)
	.align		4
.L_6:
        /*0028*/ 	.word	index@(matmul_transb_f16)
        /*002c*/ 	.word	0x00000000


	//----- nvinfo : EIATTR_REGCOUNT
	.align		4
.L_7:
        /*0030*/ 	.byte	0x04, 0x2f
        /*0032*/ 	.short	(.L_9 - .L_8)
	.align		4
.L_8:
        /*0034*/ 	.word	index@(matmul_transb_f32)
        /*0038*/ 	.word	0x0000001f


	//----- nvinfo : EIATTR_FRAME_SIZE
	.align		4
.L_9:
        /*003c*/ 	.byte	0x04, 0x11
        /*003e*/ 	.short	(.L_11 - .L_10)
	.align		4
.L_10:
        /*0040*/ 	.word	index@(matmul_transb_f32)
        /*0044*/ 	.word	0x00000000


	//----- nvinfo : EIATTR_REGCOUNT
	.align		4
.L_11:
        /*0048*/ 	.byte	0x04, 0x2f
        /*004a*/ 	.short	(.L_13 - .L_12)
	.align		4
.L_12:
        /*004c*/ 	.word	index@(matmul_transb_f64)
        /*0050*/ 	.word	0x0000001f


	//----- nvinfo : EIATTR_FRAME_SIZE
	.align		4
.L_13:
        /*0054*/ 	.byte	0x04, 0x11
        /*0056*/ 	.short	(.L_15 - .L_14)
	.align		4
.L_14:
        /*0058*/ 	.word	index@(matmul_transb_f64)
        /*005c*/ 	.word	0x00000000


	//----- nvinfo : EIATTR_MIN_STACK_SIZE
	.align		4
.L_15:
        /*0060*/ 	.byte	0x04, 0x12
        /*0062*/ 	.short	(.L_17 - .L_16)
	.align		4
.L_16:
        /*0064*/ 	.word	index@(matmul_transb_f64)
        /*0068*/ 	.word	0x00000000


	//----- nvinfo : EIATTR_MIN_STACK_SIZE
	.align		4
.L_17:
        /*006c*/ 	.byte	0x04, 0x12
        /*006e*/ 	.short	(.L_19 - .L_18)
	.align		4
.L_18:
        /*0070*/ 	.word	index@(matmul_transb_f32)
        /*0074*/ 	.word	0x00000000


	//----- nvinfo : EIATTR_MIN_STACK_SIZE
	.align		4
.L_19:
        /*0078*/ 	.byte	0x04, 0x12
        /*007a*/ 	.short	(.L_21 - .L_20)
	.align		4
.L_20:
        /*007c*/ 	.word	index@(matmul_transb_f16)
        /*0080*/ 	.word	0x00000000


	//----- nvinfo : EIATTR_MIN_STACK_SIZE
	.align		4
.L_21:
        /*0084*/ 	.byte	0x04, 0x12
        /*0086*/ 	.short	(.L_23 - .L_22)
	.align		4
.L_22:
        /*0088*/ 	.word	index@(matmul_transb_bf16)
        /*008c*/ 	.word	0x00000000
.L_23:


//--------------------- .nv.compat                --------------------------
	.section	.nv.compat,"",@"SHT_CUDA_COMPAT_INFO"
	.align	4
        /*0000*/ 	.byte	0x02, 0x09, 0x00, 0x00, 0x02, 0x02, 0x01, 0x00, 0x02, 0x05, 0x05, 0x00, 0x03, 0x07, 0x01, 0x01
        /*0010*/ 	.byte	0x02, 0x03, 0x00, 0x00, 0x02, 0x06, 0x01, 0x00, 0x04, 0x0b, 0x08, 0x00, 0x01, 0x00, 0x00, 0x00
        /*0020*/ 	.byte	0x00, 0x00, 0x00, 0x00


//--------------------- .nv.info.matmul_transb_f64 --------------------------
	.section	.nv.info.matmul_transb_f64,"",@"SHT_CUDA_INFO"
	.sectionflags	@""
	.align	4


	//----- nvinfo : EIATTR_CUDA_API_VERSION
	.align		4
        /*0000*/ 	.byte	0x04, 0x37
        /*0002*/ 	.short	(.L_25 - .L_24)
.L_24:
        /*0004*/ 	.word	0x00000082


	//----- nvinfo : EIATTR_KPARAM_INFO
	.align		4
.L_25:
        /*0008*/ 	.byte	0x04, 0x17
        /*000a*/ 	.short	(.L_27 - .L_26)
.L_26:
        /*000c*/ 	.word	0x00000000
        /*0010*/ 	.short	0x0007
        /*0012*/ 	.short	0x0030
        /*0014*/ 	.byte	0x00, 0xf0, 0x11, 0x00


	//----- nvinfo : EIATTR_KPARAM_INFO
	.align		4
.L_27:
        /*0018*/ 	.byte	0x04, 0x17
        /*001a*/ 	.short	(.L_29 - .L_28)
.L_28:
        /*001c*/ 	.word	0x00000000
        /*0020*/ 	.short	0x0006
        /*0022*/ 	.short	0x002c
        /*0024*/ 	.byte	0x00, 0xf0, 0x11, 0x00


	//----- nvinfo : EIATTR_KPARAM_INFO
	.align		4
.L_29:
        /*0028*/ 	.byte	0x04, 0x17
        /*002a*/ 	.short	(.L_31 - .L_30)
.L_30:
        /*002c*/ 	.word	0x00000000
        /*0030*/ 	.short	0x0005
        /*0032*/ 	.short	0x0028
        /*0034*/ 	.byte	0x00, 0xf0, 0x11, 0x00


	//----- nvinfo : EIATTR_KPARAM_INFO
	.align		4
.L_31:
        /*0038*/ 	.byte	0x04, 0x17
        /*003a*/ 	.short	(.L_33 - .L_32)
.L_32:
        /*003c*/ 	.word	0x00000000
        /*0040*/ 	.short	0x0004
        /*0042*/ 	.short	0x0020
        /*0044*/ 	.byte	0x00, 0xf0, 0x21, 0x00


	//----- nvinfo : EIATTR_KPARAM_INFO
	.align		4
.L_33:
        /*0048*/ 	.byte	0x04, 0x17
        /*004a*/ 	.short	(.L_35 - .L_34)
.L_34:
        /*004c*/ 	.word	0x00000000
        /*0050*/ 	.short	0x0003
        /*0052*/ 	.short	0x0018
        /*0054*/ 	.byte	0x00, 0xf5, 0x21, 0x00


	//----- nvinfo : EIATTR_KPARAM_INFO
	.align		4
.L_35:
        /*0058*/ 	.byte	0x04, 0x17
        /*005a*/ 	.short	(.L_37 - .L_36)
.L_36:
        /*005c*/ 	.word	0x00000000
        /*0060*/ 	.short	0x0002
        /*0062*/ 	.short	0x0010
        /*0064*/ 	.byte	0x00, 0xf5, 0x21, 0x00


	//----- nvinfo : EIATTR_KPARAM_INFO
	.align		4
.L_37:
        /*0068*/ 	.byte	0x04, 0x17
        /*006a*/ 	.short	(.L_39 - .L_38)
.L_38:
        /*006c*/ 	.word	0x00000000
        /*0070*/ 	.short	0x0001
        /*0072*/ 	.short	0x0008
        /*0074*/ 	.byte	0x00, 0xf0, 0x21, 0x00


	//----- nvinfo : EIATTR_KPARAM_INFO
	.align		4
.L_39:
        /*0078*/ 	.byte	0x04, 0x17
        /*007a*/ 	.short	(.L_41 - .L_40)
.L_40:
        /*007c*/ 	.word	0x00000000
        /*0080*/ 	.short	0x0000
        /*0082*/ 	.short	0x0000
        /*0084*/ 	.byte	0x00, 0xf5, 0x21, 0x00


	//----- nvinfo : EIATTR_SPARSE_MMA_MASK
	.align		4
.L_41:
        /*0088*/ 	.byte	0x03, 0x50
        /*008a*/ 	.short	0x0000


	//----- nvinfo : EIATTR_MAXREG_COUNT
	.align		4
        /*008c*/ 	.byte	0x03, 0x1b
        /*008e*/ 	.short	0x00ff


	//----- nvinfo : EIATTR_MERCURY_ISA_VERSION
	.align		4
        /*0090*/ 	.byte	0x03, 0x5f
        /*0092*/ 	.short	0x0101


	//----- nvinfo : EIATTR_VRC_CTA_INIT_COUNT
	.align		4
        /*0094*/ 	.byte	0x02, 0x4a
	.zero		1
	.zero		1


	//----- nvinfo : EIATTR_EXIT_INSTR_OFFSETS
	.align		4
        /*0098*/ 	.byte	0x04, 0x1c
        /*009a*/ 	.short	(.L_43 - .L_42)


	//   ....[0]....
.L_42:
        /*009c*/ 	.word	0x000000d0


	//   ....[1]....
        /*00a0*/ 	.word	0x00000c10


	//----- nvinfo : EIATTR_CBANK_PARAM_SIZE
	.align		4
.L_43:
        /*00a4*/ 	.byte	0x03, 0x19
        /*00a6*/ 	.short	0x0034


	//----- nvinfo : EIATTR_PARAM_CBANK
	.align		4
        /*00a8*/ 	.byte	0x04, 0x0a
        /*00aa*/ 	.short	(.L_45 - .L_44)
	.align		4
.L_44:
        /*00ac*/ 	.word	index@(.nv.constant0.matmul_transb_f64)
        /*00b0*/ 	.short	0x0380
        /*00b2*/ 	.short	0x0034


	//----- nvinfo : EIATTR_SW_WAR
	.align		4
.L_45:
        /*00b4*/ 	.byte	0x04, 0x36
        /*00b6*/ 	.short	(.L_47 - .L_46)
.L_46:
        /*00b8*/ 	.word	0x00000008
.L_47:


//--------------------- .nv.info.matmul_transb_f32 --------------------------
	.section	.nv.info.matmul_transb_f32,"",@"SHT_CUDA_INFO"
	.sectionflags	@""
	.align	4


	//----- nvinfo : EIATTR_CUDA_API_VERSION
	.align		4
        /*0000*/ 	.byte	0x04, 0x37
        /*0002*/ 	.short	(.L_49 - .L_48)
.L_48:
        /*0004*/ 	.word	0x00000082


	//----- nvinfo : EIATTR_KPARAM_INFO
	.align		4
.L_49:
        /*0008*/ 	.byte	0x04, 0x17
        /*000a*/ 	.short	(.L_51 - .L_50)
.L_50:
        /*000c*/ 	.word	0x00000000
        /*0010*/ 	.short	0x0007
        /*0012*/ 	.short	0x002c
        /*0014*/ 	.byte	0x00, 0xf0, 0x11, 0x00


	//----- nvinfo : EIATTR_KPARAM_INFO
	.align		4
.L_51:
        /*0018*/ 	.byte	0x04, 0x17
        /*001a*/ 	.short	(.L_53 - .L_52)
.L_52:
        /*001c*/ 	.word	0x00000000
        /*0020*/ 	.short	0x0006
        /*0022*/ 	.short	0x0028
        /*0024*/ 	.byte	0x00, 0xf0, 0x11, 0x00


	//----- nvinfo : EIATTR_KPARAM_INFO
	.align		4
.L_53:
        /*0028*/ 	.byte	0x04, 0x17
        /*002a*/ 	.short	(.L_55 - .L_54)
.L_54:
        /*002c*/ 	.word	0x00000000
        /*0030*/ 	.short	0x0005
        /*0032*/ 	.short	0x0024
        /*0034*/ 	.byte	0x00, 0xf0, 0x11, 0x00


	//----- nvinfo : EIATTR_KPARAM_INFO
	.align		4
.L_55:
        /*0038*/ 	.byte	0x04, 0x17
        /*003a*/ 	.short	(.L_57 - .L_56)
.L_56:
        /*003c*/ 	.word	0x00000000
        /*0040*/ 	.short	0x0004
        /*0042*/ 	.short	0x0020
        /*0044*/ 	.byte	0x00, 0xf0, 0x11, 0x00


	//----- nvinfo : EIATTR_KPARAM_INFO
	.align		4
.L_57:
        /*0048*/ 	.byte	0x04, 0x17
        /*004a*/ 	.short	(.L_59 - .L_58)
.L_58:
        /*004c*/ 	.word	0x00000000
        /*0050*/ 	.short	0x0003
        /*0052*/ 	.short	0x0018
        /*0054*/ 	.byte	0x00, 0xf5, 0x21, 0x00


	//----- nvinfo : EIATTR_KPARAM_INFO
	.align		4
.L_59:
        /*0058*/ 	.byte	0x04, 0x17
        /*005a*/ 	.short	(.L_61 - .L_60)
.L_60:
        /*005c*/ 	.word	0x00000000
        /*0060*/ 	.short	0x0002
        /*0062*/ 	.short	0x0010
        /*0064*/ 	.byte	0x00, 0xf5, 0x21, 0x00


	//----- nvinfo : EIATTR_KPARAM_INFO
	.align		4
.L_61:
        /*0068*/ 	.byte	0x04, 0x17
        /*006a*/ 	.short	(.L_63 - .L_62)
.L_62:
        /*006c*/ 	.word	0x00000000
        /*0070*/ 	.short	0x0001
        /*0072*/ 	.short	0x0008
        /*0074*/ 	.byte	0x00, 0xf0, 0x11, 0x00


	//----- nvinfo : EIATTR_KPARAM_INFO
	.align		4
.L_63:
        /*0078*/ 	.byte	0x04, 0x17
        /*007a*/ 	.short	(.L_65 - .L_64)
.L_64:
        /*007c*/ 	.word	0x00000000
        /*0080*/ 	.short	0x0000
        /*0082*/ 	.short	0x0000
        /*0084*/ 	.byte	0x00, 0xf5, 0x21, 0x00


	//----- nvinfo : EIATTR_SPARSE_MMA_MASK
	.align		4
.L_65:
        /*0088*/ 	.byte	0x03, 0x50
        /*008a*/ 	.short	0x0000


	//----- nvinfo : EIATTR_MAXREG_COUNT
	.align		4
        /*008c*/ 	.byte	0x03, 0x1b
        /*008e*/ 	.short	0x00ff


	//----- nvinfo : EIATTR_MERCURY_ISA_VERSION
	.align		4
        /*0090*/ 	.byte	0x03, 0x5f
        /*0092*/ 	.short	0x0101


	//----- nvinfo : EIATTR_VRC_CTA_INIT_COUNT
	.align		4
        /*0094*/ 	.byte	0x02, 0x4a
	.zero		1
	.zero		1


	//----- nvinfo : EIATTR_EXIT_INSTR_OFFSETS
	.align		4
        /*0098*/ 	.byte	0x04, 0x1c
        /*009a*/ 	.short	(.L_67 - .L_66)


	//   ....[0]....
.L_66:
        /*009c*/ 	.word	0x000000d0


	//   ....[1]....
        /*00a0*/ 	.word	0x00000c30


	//----- nvinfo : EIATTR_CBANK_PARAM_SIZE
	.align		4
.L_67:
        /*00a4*/ 	.byte	0x03, 0x19
        /*00a6*/ 	.short	0x0030


	//----- nvinfo : EIATTR_PARAM_CBANK
	.align		4
        /*00a8*/ 	.byte	0x04, 0x0a
        /*00aa*/ 	.short	(.L_69 - .L_68)
	.align		4
.L_68:
        /*00ac*/ 	.word	index@(.nv.constant0.matmul_transb_f32)
        /*00b0*/ 	.short	0x0380
        /*00b2*/ 	.short	0x0030


	//----- nvinfo : EIATTR_SW_WAR
	.align		4
.L_69:
        /*00b4*/ 	.byte	0x04, 0x36
        /*00b6*/ 	.short	(.L_71 - .L_70)
.L_70:
        /*00b8*/ 	.word	0x00000008
.L_71:


//--------------------- .nv.info.matmul_transb_f16 --------------------------
	.section	.nv.info.matmul_transb_f16,"",@"SHT_CUDA_INFO"
	.sectionflags	@""
	.align	4


	//----- nvinfo : EIATTR_CUDA_API_VERSION
	.align		4
        /*0000*/ 	.byte	0x04, 0x37
        /*0002*/ 	.short	(.L_73 - .L_72)
.L_72:
        /*0004*/ 	.word	0x00000082


	//----- nvinfo : EIATTR_KPARAM_INFO
	.align		4
.L_73:
        /*0008*/ 	.byte	0x04, 0x17
        /*000a*/ 	.short	(.L_75 - .L_74)
.L_74:
        /*000c*/ 	.word	0x00000000
        /*0010*/ 	.short	0x0007
        /*0012*/ 	.short	0x002c
        /*0014*/ 	.byte	0x00, 0xf0, 0x11, 0x00


	//----- nvinfo : EIATTR_KPARAM_INFO
	.align		4
.L_75:
        /*0018*/ 	.byte	0x04, 0x17
        /*001a*/ 	.short	(.L_77 - .L_76)
.L_76:
        /*001c*/ 	.word	0x00000000
        /*0020*/ 	.short	0x0006
        /*0022*/ 	.short	0x0028
        /*0024*/ 	.byte	0x00, 0xf0, 0x11, 0x00


	//----- nvinfo : EIATTR_KPARAM_INFO
	.align		4
.L_77:
        /*0028*/ 	.byte	0x04, 0x17
        /*002a*/ 	.short	(.L_79 - .L_78)
.L_78:
        /*002c*/ 	.word	0x00000000
        /*0030*/ 	.short	0x0005
        /*0032*/ 	.short	0x0024
        /*0034*/ 	.byte	0x00, 0xf0, 0x11, 0x00


	//----- nvinfo : EIATTR_KPARAM_INFO
	.align		4
.L_79:
        /*0038*/ 	.byte	0x04, 0x17
        /*003a*/ 	.short	(.L_81 - .L_80)
.L_80:
        /*003c*/ 	.word	0x00000000
        /*0040*/ 	.short	0x0004
        /*0042*/ 	.short	0x0020
        /*0044*/ 	.byte	0x00, 0xf0, 0x09, 0x00


	//----- nvinfo : EIATTR_KPARAM_INFO
	.align		4
.L_81:
        /*0048*/ 	.byte	0x04, 0x17
        /*004a*/ 	.short	(.L_83 - .L_82)
.L_82:
        /*004c*/ 	.word	0x00000000
        /*0050*/ 	.short	0x0003
        /*0052*/ 	.short	0x0018
        /*0054*/ 	.byte	0x00, 0xf5, 0x21, 0x00


	//----- nvinfo : EIATTR_KPARAM_INFO
	.align		4
.L_83:
        /*0058*/ 	.byte	0x04, 0x17
        /*005a*/ 	.short	(.L_85 - .L_84)
.L_84:
        /*005c*/ 	.word	0x00000000
        /*0060*/ 	.short	0x0002
        /*0062*/ 	.short	0x0010
        /*0064*/ 	.byte	0x00, 0xf5, 0x21, 0x00


	//----- nvinfo : EIATTR_KPARAM_INFO
	.align		4
.L_85:
        /*0068*/ 	.byte	0x04, 0x17
        /*006a*/ 	.short	(.L_87 - .L_86)
.L_86:
        /*006c*/ 	.word	0x00000000
        /*0070*/ 	.short	0x0001
        /*0072*/ 	.short	0x0008
        /*0074*/ 	.byte	0x00, 0xf0, 0x09, 0x00


	//----- nvinfo : EIATTR_KPARAM_INFO
	.align		4
.L_87:
        /*0078*/ 	.byte	0x04, 0x17
        /*007a*/ 	.short	(.L_89 - .L_88)
.L_88:
        /*007c*/ 	.word	0x00000000
        /*0080*/ 	.short	0x0000
        /*0082*/ 	.short	0x0000
        /*0084*/ 	.byte	0x00, 0xf5, 0x21, 0x00


	//----- nvinfo : EIATTR_SPARSE_MMA_MASK
	.align		4
.L_89:
        /*0088*/ 	.byte	0x03, 0x50
        /*008a*/ 	.short	0x0000


	//----- nvinfo : EIATTR_MAXREG_COUNT
	.align		4
        /*008c*/ 	.byte	0x03, 0x1b
        /*008e*/ 	.short	0x00ff


	//----- nvinfo : EIATTR_MERCURY_ISA_VERSION
	.align		4
        /*0090*/ 	.byte	0x03, 0x5f
        /*0092*/ 	.short	0x0101


	//----- nvinfo : EIATTR_VRC_CTA_INIT_COUNT
	.align		4
        /*0094*/ 	.byte	0x02, 0x4a
	.zero		1
	.zero		1


	//----- nvinfo : EIATTR_EXIT_INSTR_OFFSETS
	.align		4
        /*0098*/ 	.byte	0x04, 0x1c
        /*009a*/ 	.short	(.L_91 - .L_90)


	//   ....[0]....
.L_90:
        /*009c*/ 	.word	0x000000d0


	//   ....[1]....
        /*00a0*/ 	.word	0x00000c10


	//----- nvinfo : EIATTR_CBANK_PARAM_SIZE
	.align		4
.L_91:
        /*00a4*/ 	.byte	0x03, 0x19
        /*00a6*/ 	.short	0x0030


	//----- nvinfo : EIATTR_PARAM_CBANK
	.align		4
        /*00a8*/ 	.byte	0x04, 0x0a
        /*00aa*/ 	.short	(.L_93 - .L_92)
	.align		4
.L_92:
        /*00ac*/ 	.word	index@(.nv.constant0.matmul_transb_f16)
        /*00b0*/ 	.short	0x0380
        /*00b2*/ 	.short	0x0030


	//----- nvinfo : EIATTR_SW_WAR
	.align		4
.L_93:
        /*00b4*/ 	.byte	0x04, 0x36
        /*00b6*/ 	.short	(.L_95 - .L_94)
.L_94:
        /*00b8*/ 	.word	0x00000008
.L_95:


//--------------------- .nv.info.matmul_transb_bf16 --------------------------
	.section	.nv.info.matmul_transb_bf16,"",@"SHT_CUDA_INFO"
	.sectionflags	@""
	.align	4


	//----- nvinfo : EIATTR_CUDA_API_VERSION
	.align		4
        /*0000*/ 	.byte	0x04, 0x37
        /*0002*/ 	.short	(.L_97 - .L_96)
.L_96:
        /*0004*/ 	.word	0x00000082


	//----- nvinfo : EIATTR_KPARAM_INFO
	.align		4
.L_97:
        /*0008*/ 	.byte	0x04, 0x17
        /*000a*/ 	.short	(.L_99 - .L_98)
.L_98:
        /*000c*/ 	.word	0x00000000
        /*0010*/ 	.short	0x0007
        /*0012*/ 	.short	0x002c
        /*0014*/ 	.byte	0x00, 0xf0, 0x11, 0x00


	//----- nvinfo : EIATTR_KPARAM_INFO
	.align		4
.L_99:
        /*0018*/ 	.byte	0x04, 0x17
        /*001a*/ 	.short	(.L_101 - .L_100)
.L_100:
        /*001c*/ 	.word	0x00000000
        /*0020*/ 	.short	0x0006
        /*0022*/ 	.short	0x0028
        /*0024*/ 	.byte	0x00, 0xf0, 0x11, 0x00


	//----- nvinfo : EIATTR_KPARAM_INFO
	.align		4
.L_101:
        /*0028*/ 	.byte	0x04, 0x17
        /*002a*/ 	.short	(.L_103 - .L_102)
.L_102:
        /*002c*/ 	.word	0x00000000
        /*0030*/ 	.short	0x0005
        /*0032*/ 	.short	0x0024
        /*0034*/ 	.byte	0x00, 0xf0, 0x11, 0x00


	//----- nvinfo : EIATTR_KPARAM_INFO
	.align		4
.L_103:
        /*0038*/ 	.byte	0x04, 0x17
        /*003a*/ 	.short	(.L_105 - .L_104)
.L_104:
        /*003c*/ 	.word	0x00000000
        /*0040*/ 	.short	0x0004
        /*0042*/ 	.short	0x0020
        /*0044*/ 	.byte	0x00, 0xf0, 0x09, 0x00


	//----- nvinfo : EIATTR_KPARAM_INFO
	.align		4
.L_105:
        /*0048*/ 	.byte	0x04, 0x17
        /*004a*/ 	.short	(.L_107 - .L_106)
.L_106:
        /*004c*/ 	.word	0x00000000
        /*0050*/ 	.short	0x0003
        /*0052*/ 	.short	0x0018
        /*0054*/ 	.byte	0x00, 0xf5, 0x21, 0x00


	//----- nvinfo : EIATTR_KPARAM_INFO
	.align		4
.L_107:
        /*0058*/ 	.byte	0x04, 0x17
        /*005a*/ 	.short	(.L_109 - .L_108)
.L_108:
        /*005c*/ 	.word	0x00000000
        /*0060*/ 	.short	0x0002
        /*0062*/ 	.short	0x0010
        /*0064*/ 	.byte	0x00, 0xf5, 0x21, 0x00


	//----- nvinfo : EIATTR_KPARAM_INFO
	.align		4
.L_109:
        /*0068*/ 	.byte	0x04, 0x17
        /*006a*/ 	.short	(.L_111 - .L_110)
.L_110:
        /*006c*/ 	.word	0x00000000
        /*0070*/ 	.short	0x0001
        /*0072*/ 	.short	0x0008
        /*0074*/ 	.byte	0x00, 0xf0, 0x09, 0x00


	//----- nvinfo : EIATTR_KPARAM_INFO
	.align		4
.L_111:
        /*0078*/ 	.byte	0x04, 0x17
        /*007a*/ 	.short	(.L_113 - .L_112)
.L_112:
        /*007c*/ 	.word	0x00000000
        /*0080*/ 	.short	0x0000
        /*0082*/ 	.short	0x0000
        /*0084*/ 	.byte	0x00, 0xf5, 0x21, 0x00


	//----- nvinfo : EIATTR_SPARSE_MMA_MASK
	.align		4
.L_113:
        /*0088*/ 	.byte	0x03, 0x50
        /*008a*/ 	.short	0x0000


	//----- nvinfo : EIATTR_MAXREG_COUNT
	.align		4
        /*008c*/ 	.byte	0x03, 0x1b
        /*008e*/ 	.short	0x00ff


	//----- nvinfo : EIATTR_MERCURY_ISA_VERSION
	.align		4
        /*0090*/ 	.byte	0x03, 0x5f
        /*0092*/ 	.short	0x0101


	//----- nvinfo : EIATTR_VRC_CTA_INIT_COUNT
	.align		4
        /*0094*/ 	.byte	0x02, 0x4a
	.zero		1
	.zero		1


	//----- nvinfo : EIATTR_EXIT_INSTR_OFFSETS
	.align		4
        /*0098*/ 	.byte	0x04, 0x1c
        /*009a*/ 	.short	(.L_115 - .L_114)


	//   ....[0]....
.L_114:
        /*009c*/ 	.word	0x000000d0


	//   ....[1]....
        /*00a0*/ 	.word	0x00000c10


	//----- nvinfo : EIATTR_CBANK_PARAM_SIZE
	.align		4
.L_115:
        /*00a4*/ 	.byte	0x03, 0x19
        /*00a6*/ 	.short	0x0030


	//----- nvinfo : EIATTR_PARAM_CBANK
	.align		4
        /*00a8*/ 	.byte	0x04, 0x0a
        /*00aa*/ 	.short	(.L_117 - .L_116)
	.align		4
.L_116:
        /*00ac*/ 	.word	index@(.nv.constant0.matmul_transb_bf16)
        /*00b0*/ 	.short	0x0380
        /*00b2*/ 	.short	0x0030


	//----- nvinfo : EIATTR_SW_WAR
	.align		4
.L_117:
        /*00b4*/ 	.byte	0x04, 0x36
        /*00b6*/ 	.short	(.L_119 - .L_118)
.L_118:
        /*00b8*/ 	.word	0x00000008
.L_119:


//--------------------- .nv.callgraph             --------------------------
	.section	.nv.callgraph,"",@"SHT_CUDA_CALLGRAPH"
	.align	4
	.sectionentsize	8
	.align		4
        /*0000*/ 	.word	0x00000000
	.align		4
        /*0004*/ 	.word	0xffffffff
	.align		4
        /*0008*/ 	.word	0x00000000
	.align		4
        /*000c*/ 	.word	0xfffffffe
	.align		4
        /*0010*/ 	.word	0x00000000
	.align		4
        /*0014*/ 	.word	0xfffffffd
	.align		4
        /*0018*/ 	.word	0x00000000
	.align		4
        /*001c*/ 	.word	0xfffffffc


//--------------------- .text.matmul_transb_f64   --------------------------
	.section	.text.matmul_transb_f64,"ax",@progbits
	.align	128
        .global         matmul_transb_f64
        .type           matmul_transb_f64,@function
        .size           matmul_transb_f64,(.L_x_28 - matmul_transb_f64)
        .other          matmul_transb_f64,@"STO_CUDA_ENTRY STV_DEFAULT"
matmul_transb_f64:
.text.matmul_transb_f64:
[----:B------:R-:W-:Y:S01]  /*0000*/  LDC R1, c[0x0][0x37c] ;  /* 0x0000df00ff017b82 */ /* 0x000fe20000000800 */
[----:B------:R-:W0:Y:S07]  /*0010*/  S2R R5, SR_TID.X ;  /* 0x0000000000057919 */ /* 0x000e2e0000002100 */
[----:B------:R-:W1:Y:S01]  /*0020*/  LDC R3, c[0x0][0x364] ;  /* 0x0000d900ff037b82 */ /* 0x000e620000000800 */
[----:B------:R-:W2:Y:S01]  /*0030*/  LDCU UR10, c[0x0][0x3b0] ;  /* 0x00007600ff0a77ac */ /* 0x000ea20008000800 */
[----:B------:R-:W1:Y:S01]  /*0040*/  S2R R2, SR_TID.Y ;  /* 0x0000000000027919 */ /* 0x000e620000002200 */
[----:B------:R-:W3:Y:S05]  /*0050*/  LDCU UR6, c[0x0][0x3a8] ;  /* 0x00007500ff0677ac */ /* 0x000eea0008000800 */
[----:B------:R-:W0:Y:S08]  /*0060*/  S2UR UR5, SR_CTAID.X ;  /* 0x00000000000579c3 */ /* 0x000e300000002500 */
[----:B------:R-:W0:Y:S08]  /*0070*/  LDC R0, c[0x0][0x360] ;  /* 0x0000d800ff007b82 */ /* 0x000e300000000800 */
[----:B------:R-:W1:Y:S01]  /*0080*/  S2UR UR4, SR_CTAID.Y ;  /* 0x00000000000479c3 */ /* 0x000e620000002600 */
[----:B0-----:R-:W-:-:S05]  /*0090*/  IMAD R0, R0, UR5, R5 ;  /* 0x0000000500007c24 */ /* 0x001fca000f8e0205 */
[----:B--2---:R-:W-:Y:S01]  /*00a0*/  ISETP.GE.AND P0, PT, R0, UR10, PT ;  /* 0x0000000a00007c0c */ /* 0x004fe2000bf06270 */
[----:B-1----:R-:W-:-:S05]  /*00b0*/  IMAD R3, R3, UR4, R2 ;  /* 0x0000000403037c24 */ /* 0x002fca000f8e0202 */
[----:B---3--:R-:W-:-:S13]  /*00c0*/  ISETP.GE.OR P0, PT, R3, UR6, P0 ;  /* 0x0000000603007c0c */ /* 0x008fda0008706670 */
[----:B------:R-:W-:Y:S05]  /*00d0*/  @P0 EXIT ;  /* 0x000000000000094d */ /* 0x000fea0003800000 */
[----:B------:R-:W0:Y:S01]  /*00e0*/  LDCU UR5, c[0x0][0x3ac] ;  /* 0x00007580ff0577ac */ /* 0x000e220008000800 */
[----:B------:R-:W-:Y:S01]  /*00f0*/  CS2R R26, SRZ ;  /* 0x00000000001a7805 */ /* 0x000fe2000001ff00 */
[----:B------:R-:W1:Y:S01]  /*0100*/  LDCU.64 UR8, c[0x0][0x358] ;  /* 0x00006b00ff0877ac */ /* 0x000e620008000a00 */
[----:B0-----:R-:W-:-:S09]  /*0110*/  UISETP.GE.AND UP0, UPT, UR5, 0x1, UPT ;  /* 0x000000010500788c */ /* 0x001fd2000bf06270 */
[----:B-1----:R-:W-:Y:S05]  /*0120*/  BRA.U !UP0, `(.L_x_0) ;  /* 0x0000000908947547 */ /* 0x002fea000b800000 */
[----:B------:R-:W-:Y:S02]  /*0130*/  UISETP.GE.U32.AND UP1, UPT, UR5, 0x10, UPT ;  /* 0x000000100500788c */ /* 0x000fe4000bf26070 */
[----:B------:R-:W-:Y:S01]  /*0140*/  IMAD R28, R3, UR5, RZ ;  /* 0x00000005031c7c24 */ /* 0x000fe2000f8e02ff */
[----:B------:R-:W-:Y:S02]  /*0150*/  ULOP3.LUT UR6, UR5, 0xf, URZ, 0xc0, !UPT ;  /* 0x0000000f05067892 */ /* 0x000fe4000f8ec0ff */
[----:B------:R-:W-:Y:S01]  /*0160*/  IMAD R2, R0, UR5, RZ ;  /* 0x0000000500027c24 */ /* 0x000fe2000f8e02ff */
[----:B------:R-:W-:Y:S01]  /*0170*/  CS2R R26, SRZ ;  /* 0x00000000001a7805 */ /* 0x000fe2000001ff00 */
[----:B------:R-:W-:Y:S01]  /*0180*/  UMOV UR4, URZ ;  /* 0x000000ff00047c82 */ /* 0x000fe20008000000 */
[----:B------:R-:W-:Y:S01]  /*0190*/  UISETP.NE.AND UP0, UPT, UR6, URZ, UPT ;  /* 0x000000ff0600728c */ /* 0x000fe2000bf05270 */
[----:B------:R-:W-:Y:S10]  /*01a0*/  BRA.U !UP1, `(.L_x_1) ;  /* 0x0000000509087547 */ /* 0x000ff4000b800000 */
[----:B------:R-:W0:Y:S01]  /*01b0*/  LDC.64 R4, c[0x0][0x390] ;  /* 0x0000e400ff047b82 */ /* 0x000e220000000a00 */
[----:B------:R-:W-:Y:S01]  /*01c0*/  ULOP3.LUT UR4, UR5, 0x7ffffff0, URZ, 0xc0, !UPT ;  /* 0x7ffffff005047892 */ /* 0x000fe2000f8ec0ff */
[----:B------:R-:W-:Y:S01]  /*01d0*/  IMAD.MOV.U32 R24, RZ, RZ, R2 ;  /* 0x000000ffff187224 */ /* 0x000fe200078e0002 */
[----:B------:R-:W-:Y:S02]  /*01e0*/  CS2R R26, SRZ ;  /* 0x00000000001a7805 */ /* 0x000fe4000001ff00 */
[----:B------:R-:W-:Y:S01]  /*01f0*/  UIADD3 UR7, UPT, UPT, -UR4, URZ, URZ ;  /* 0x000000ff04077290 */ /* 0x000fe2000fffe1ff */
[----:B0-----:R-:W-:-:S03]  /*0200*/  IMAD.WIDE.U32 R4, R28, 0x8, R4 ;  /* 0x000000081c047825 */ /* 0x001fc600078e0004 */
[----:B------:R-:W-:-:S05]  /*0210*/  IADD3 R8, P0, PT, R4, 0x40, RZ ;  /* 0x0000004004087810 */ /* 0x000fca0007f1e0ff */
[----:B------:R-:W-:-:S08]  /*0220*/  IMAD.X R9, RZ, RZ, R5, P0 ;  /* 0x000000ffff097224 */ /* 0x000fd000000e0605 */
.L_x_2:
[----:B------:R-:W0:Y:S01]  /*0230*/  LDC.64 R20, c[0x0][0x398] ;  /* 0x0000e600ff147b82 */ /* 0x000e220000000a00 */
[----:B------:R-:W-:Y:S01]  /*0240*/  MOV R4, R8 ;  /* 0x0000000800047202 */ /* 0x000fe20000000f00 */
[----:B------:R-:W-:-:S05]  /*0250*/  IMAD.MOV.U32 R5, RZ, RZ, R9 ;  /* 0x000000ffff057224 */ /* 0x000fca00078e0009 */
[----:B------:R-:W2:Y:S04]  /*0260*/  LDG.E.64 R12, desc[UR8][R4.64+-0x40] ;  /* 0xffffc008040c7981 */ /* 0x000ea8000c1e1b00 */
[----:B------:R-:W3:Y:S04]  /*0270*/  LDG.E.64 R8, desc[UR8][R4.64+-0x38] ;  /* 0xffffc80804087981 */ /* 0x000ee8000c1e1b00 */
[----:B------:R-:W4:Y:S04]  /*0280*/  LDG.E.64 R6, desc[UR8][R4.64+-0x30] ;  /* 0xffffd00804067981 */ /* 0x000f28000c1e1b00 */
[----:B------:R-:W5:Y:S04]  /*0290*/  LDG.E.64 R18, desc[UR8][R4.64+0x18] ;  /* 0x0000180804127981 */ /* 0x000f68000c1e1b00 */
[----:B------:R-:W5:Y:S01]  /*02a0*/  LDG.E.64 R22, desc[UR8][R4.64+0x38] ;  /* 0x0000380804167981 */ /* 0x000f62000c1e1b00 */
[----:B0-----:R-:W-:-:S05]  /*02b0*/  IMAD.WIDE R20, R24, 0x8, R20 ;  /* 0x0000000818147825 */ /* 0x001fca00078e0214 */
[----:B------:R-:W2:Y:S04]  /*02c0*/  LDG.E.64 R14, desc[UR8][R20.64] ;  /* 0x00000008140e7981 */ /* 0x000ea8000c1e1b00 */
[----:B------:R-:W3:Y:S04]  /*02d0*/  LDG.E.64 R10, desc[UR8][R20.64+0x8] ;  /* 0x00000808140a7981 */ /* 0x000ee8000c1e1b00 */
[----:B------:R-:W4:Y:S01]  /*02e0*/  LDG.E.64 R16, desc[UR8][R20.64+0x10] ;  /* 0x0000100814107981 */ /* 0x000f22000c1e1b00 */
[----:B--2---:R-:W-:-:S03]  /*02f0*/  DFMA R26, R12, R14, R26 ;  /* 0x0000000e0c1a722b */ /* 0x004fc6000000001a */
[----:B------:R-:W2:Y:S04]  /*0300*/  LDG.E.64 R12, desc[UR8][R4.64+-0x28] ;  /* 0xffffd808040c7981 */ /* 0x000ea8000c1e1b00 */
[----:B------:R-:W2:Y:S01]  /*0310*/  LDG.E.64 R14, desc[UR8][R20.64+0x18] ;  /* 0x00001808140e7981 */ /* 0x000ea2000c1e1b00 */
[----:B---3--:R-:W-:-:S03]  /*0320*/  DFMA R26, R8, R10, R26 ;  /* 0x0000000a081a722b */ /* 0x008fc6000000001a */
[----:B------:R-:W3:Y:S04]  /*0330*/  LDG.E.64 R8, desc[UR8][R4.64+-0x20] ;  /* 0xffffe00804087981 */ /* 0x000ee8000c1e1b00 */
[----:B------:R-:W3:Y:S01]  /*0340*/  LDG.E.64 R10, desc[UR8][R20.64+0x20] ;  /* 0x00002008140a7981 */ /* 0x000ee2000c1e1b00 */
[----:B----4-:R-:W-:-:S03]  /*0350*/  DFMA R26, R6, R16, R26 ;  /* 0x00000010061a722b */ /* 0x010fc6000000001a */
[----:B------:R-:W4:Y:S04]  /*0360*/  LDG.E.64 R6, desc[UR8][R4.64+-0x18] ;  /* 0xffffe80804067981 */ /* 0x000f28000c1e1b00 */
        /* <DEDUP_REMOVED lines=17> */
[----:B------:R-:W5:Y:S04]  /*0480*/  LDG.E.64 R6, desc[UR8][R20.64+0x58] ;  /* 0x0000580814067981 */ /* 0x000f68000c1e1b00 */
[----:B------:R-:W4:Y:S01]  /*0490*/  LDG.E.64 R26, desc[UR8][R20.64+0x78] ;  /* 0x00007808141a7981 */ /* 0x000f22000c1e1b00 */
[----:B--2---:R-:W-:-:S03]  /*04a0*/  DFMA R12, R12, R14, R16 ;  /* 0x0000000e0c0c722b */ /* 0x004fc60000000010 */
[----:B------:R-:W2:Y:S04]  /*04b0*/  LDG.E.64 R14, desc[UR8][R4.64+0x20] ;  /* 0x00002008040e7981 */ /* 0x000ea8000c1e1b00 */
[----:B------:R-:W2:Y:S01]  /*04c0*/  LDG.E.64 R16, desc[UR8][R20.64+0x60] ;  /* 0x0000600814107981 */ /* 0x000ea2000c1e1b00 */
[----:B---3--:R-:W-:-:S03]  /*04d0*/  DFMA R8, R8, R10, R12 ;  /* 0x0000000a0808722b */ /* 0x008fc6000000000c */
[----:B------:R-:W3:Y:S04]  /*04e0*/  LDG.E.64 R10, desc[UR8][R4.64+0x28] ;  /* 0x00002808040a7981 */ /* 0x000ee8000c1e1b00 */
[----:B------:R-:W3:Y:S01]  /*04f0*/  LDG.E.64 R12, desc[UR8][R20.64+0x68] ;  /* 0x00006808140c7981 */ /* 0x000ee2000c1e1b00 */
[----:B-----5:R-:W-:-:S03]  /*0500*/  DFMA R18, R18, R6, R8 ;  /* 0x000000061212722b */ /* 0x020fc60000000008 */
[----:B------:R-:W5:Y:S04]  /*0510*/  LDG.E.64 R6, desc[UR8][R4.64+0x30] ;  /* 0x0000300804067981 */ /* 0x000f68000c1e1b00 */
[----:B------:R-:W5:Y:S01]  /*0520*/  LDG.E.64 R8, desc[UR8][R20.64+0x70] ;  /* 0x0000700814087981 */ /* 0x000f62000c1e1b00 */
[----:B------:R-:W-:-:S04]  /*0530*/  UIADD3 UR7, UPT, UPT, UR7, 0x10, URZ ;  /* 0x0000001007077890 */ /* 0x000fc8000fffe0ff */
[----:B------:R-:W-:Y:S01]  /*0540*/  UISETP.NE.AND UP1, UPT, UR7, URZ, UPT ;  /* 0x000000ff0700728c */ /* 0x000fe2000bf25270 */
[----:B------:R-:W-:Y:S01]  /*0550*/  VIADD R24, R24, 0x10 ;  /* 0x0000001018187836 */ /* 0x000fe20000000000 */
[----:B--2---:R-:W-:-:S08]  /*0560*/  DFMA R14, R14, R16, R18 ;  /* 0x000000100e0e722b */ /* 0x004fd00000000012 */
[----:B---3--:R-:W-:-:S08]  /*0570*/  DFMA R10, R10, R12, R14 ;  /* 0x0000000c0a0a722b */ /* 0x008fd0000000000e */
[----:B-----5:R-:W-:Y:S01]  /*0580*/  DFMA R6, R6, R8, R10 ;  /* 0x000000080606722b */ /* 0x020fe2000000000a */
[----:B------:R-:W-:-:S04]  /*0590*/  IADD3 R8, P0, PT, R4, 0x80, RZ ;  /* 0x0000008004087810 */ /* 0x000fc80007f1e0ff */
[----:B------:R-:W-:-:S03]  /*05a0*/  IADD3.X R9, PT, PT, RZ, R5, RZ, P0, !PT ;  /* 0x00000005ff097210 */ /* 0x000fc600007fe4ff */
[----:B----4-:R-:W-:Y:S01]  /*05b0*/  DFMA R26, R22, R26, R6 ;  /* 0x0000001a161a722b */ /* 0x010fe20000000006 */
[----:B------:R-:W-:Y:S10]  /*05c0*/  BRA.U UP1, `(.L_x_2) ;  /* 0xfffffffd01187547 */ /* 0x000ff4000b83ffff */
.L_x_1:
[----:B------:R-:W-:Y:S05]  /*05d0*/  BRA.U !UP0, `(.L_x_0) ;  /* 0x0000000508687547 */ /* 0x000fea000b800000 */
[----:B------:R-:W-:Y:S02]  /*05e0*/  UISETP.GE.U32.AND UP0, UPT, UR6, 0x8, UPT ;  /* 0x000000080600788c */ /* 0x000fe4000bf06070 */
[----:B------:R-:W-:-:S04]  /*05f0*/  ULOP3.LUT UR7, UR5, 0x7, URZ, 0xc0, !UPT ;  /* 0x0000000705077892 */ /* 0x000fc8000f8ec0ff */
[----:B------:R-:W-:-:S03]  /*0600*/  UISETP.NE.AND UP1, UPT, UR7, URZ, UPT ;  /* 0x000000ff0700728c */ /* 0x000fc6000bf25270 */
[----:B------:R-:W-:Y:S08]  /*0610*/  BRA.U !UP0, `(.L_x_3) ;  /* 0x0000000108907547 */ /* 0x000ff0000b800000 */
[----:B------:R-:W0:Y:S01]  /*0620*/  LDC.64 R12, c[0x0][0x390] ;  /* 0x0000e400ff0c7b82 */ /* 0x000e220000000a00 */
[----:B------:R-:W1:Y:S01]  /*0630*/  LDCU.64 UR12, c[0x0][0x390] ;  /* 0x00007200ff0c77ac */ /* 0x000e620008000a00 */
[----:B------:R-:W-:Y:S01]  /*0640*/  IADD3 R7, PT, PT, R28, UR4, RZ ;  /* 0x000000041c077c10 */ /* 0x000fe2000fffe0ff */
[----:B------:R-:W-:Y:S01]  /*0650*/  VIADD R9, R2, UR4 ;  /* 0x0000000402097c36 */ /* 0x000fe20008000000 */
[----:B------:R-:W-:-:S04]  /*0660*/  IADD3 R6, P0, PT, R28, UR4, RZ ;  /* 0x000000041c067c10 */ /* 0x000fc8000ff1e0ff */
[----:B------:R-:W2:Y:S01]  /*0670*/  LDC.64 R4, c[0x0][0x398] ;  /* 0x0000e600ff047b82 */ /* 0x000ea20000000a00 */
[----:B0-----:R-:W-:Y:S01]  /*0680*/  IMAD.WIDE.U32 R12, R7, 0x8, R12 ;  /* 0x00000008070c7825 */ /* 0x001fe200078e000c */
[----:B------:R-:W-:Y:S02]  /*0690*/  IADD3.X R7, PT, PT, RZ, RZ, RZ, P0, !PT ;  /* 0x000000ffff077210 */ /* 0x000fe400007fe4ff */
[----:B-1----:R-:W-:-:S03]  /*06a0*/  LEA R24, P0, R6, UR12, 0x3 ;  /* 0x0000000c06187c11 */ /* 0x002fc6000f8018ff */
[----:B------:R-:W3:Y:S01]  /*06b0*/  LDG.E.64 R12, desc[UR8][R12.64] ;  /* 0x000000080c0c7981 */ /* 0x000ee2000c1e1b00 */
[----:B--2---:R-:W-:Y:S01]  /*06c0*/  IMAD.WIDE R4, R9, 0x8, R4 ;  /* 0x0000000809047825 */ /* 0x004fe200078e0204 */
[----:B------:R-:W-:-:S04]  /*06d0*/  LEA.HI.X R25, R6, UR13, R7, 0x3, P0 ;  /* 0x0000000d06197c11 */ /* 0x000fc800080f1c07 */
[----:B------:R-:W3:Y:S04]  /*06e0*/  LDG.E.64 R14, desc[UR8][R4.64] ;  /* 0x00000008040e7981 */ /* 0x000ee8000c1e1b00 */
[----:B------:R-:W2:Y:S04]  /*06f0*/  LDG.E.64 R8, desc[UR8][R4.64+0x8] ;  /* 0x0000080804087981 */ /* 0x000ea8000c1e1b00 */
[----:B------:R-:W2:Y:S04]  /*0700*/  LDG.E.64 R10, desc[UR8][R24.64+0x8] ;  /* 0x00000808180a7981 */ /* 0x000ea8000c1e1b00 */
[----:B------:R-:W4:Y:S04]  /*0710*/  LDG.E.64 R22, desc[UR8][R4.64+0x10] ;  /* 0x0000100804167981 */ /* 0x000f28000c1e1b00 */
[----:B------:R-:W4:Y:S04]  /*0720*/  LDG.E.64 R6, desc[UR8][R24.64+0x10] ;  /* 0x0000100818067981 */ /* 0x000f28000c1e1b00 */
[----:B------:R-:W5:Y:S04]  /*0730*/  LDG.E.64 R20, desc[UR8][R4.64+0x18] ;  /* 0x0000180804147981 */ /* 0x000f68000c1e1b00 */
[----:B------:R-:W5:Y:S04]  /*0740*/  LDG.E.64 R18, desc[UR8][R24.64+0x18] ;  /* 0x0000180818127981 */ /* 0x000f68000c1e1b00 */
[----:B------:R-:W5:Y:S01]  /*0750*/  LDG.E.64 R16, desc[UR8][R4.64+0x20] ;  /* 0x0000200804107981 */ /* 0x000f62000c1e1b00 */
[----:B---3--:R-:W-:-:S03]  /*0760*/  DFMA R12, R12, R14, R26 ;  /* 0x0000000e0c0c722b */ /* 0x008fc6000000001a */
[----:B------:R-:W3:Y:S04]  /*0770*/  LDG.E.64 R14, desc[UR8][R24.64+0x20] ;  /* 0x00002008180e7981 */ /* 0x000ee8000c1e1b00 */
[----:B------:R-:W3:Y:S01]  /*0780*/  LDG.E.64 R26, desc[UR8][R24.64+0x38] ;  /* 0x00003808181a7981 */ /* 0x000ee2000c1e1b00 */
[----:B--2---:R-:W-:-:S03]  /*0790*/  DFMA R8, R10, R8, R12 ;  /* 0x000000080a08722b */ /* 0x004fc6000000000c */
[----:B------:R-:W2:Y:S04]  /*07a0*/  LDG.E.64 R12, desc[UR8][R4.64+0x28] ;  /* 0x00002808040c7981 */ /* 0x000ea8000c1e1b00 */
[----:B------:R-:W2:Y:S01]  /*07b0*/  LDG.E.64 R10, desc[UR8][R24.64+0x28] ;  /* 0x00002808180a7981 */ /* 0x000ea2000c1e1b00 */
[----:B----4-:R-:W-:-:S03]  /*07c0*/  DFMA R22, R6, R22, R8 ;  /* 0x000000160616722b */ /* 0x010fc60000000008 */
[----:B------:R-:W4:Y:S04]  /*07d0*/  LDG.E.64 R8, desc[UR8][R4.64+0x30] ;  /* 0x0000300804087981 */ /* 0x000f28000c1e1b00 */
[----:B------:R-:W4:Y:S04]  /*07e0*/  LDG.E.64 R6, desc[UR8][R24.64+0x30] ;  /* 0x0000300818067981 */ /* 0x000f28000c1e1b00 */
[----:B------:R-:W4:Y:S01]  /*07f0*/  LDG.E.64 R4, desc[UR8][R4.64+0x38] ;  /* 0x0000380804047981 */ /* 0x000f22000c1e1b00 */
[----:B-----5:R-:W-:Y:S01]  /*0800*/  DFMA R18, R18, R20, R22 ;  /* 0x000000141212722b */ /* 0x020fe20000000016 */
[----:B------:R-:W-:-:S07]  /*0810*/  UIADD3 UR4, UPT, UPT, UR4, 0x8, URZ ;  /* 0x0000000804047890 */ /* 0x000fce000fffe0ff */
[----:B---3--:R-:W-:-:S08]  /*0820*/  DFMA R14, R14, R16, R18 ;  /* 0x000000100e0e722b */ /* 0x008fd00000000012 */
[----:B--2---:R-:W-:-:S08]  /*0830*/  DFMA R10, R10, R12, R14 ;  /* 0x0000000c0a0a722b */ /* 0x004fd0000000000e */
[----:B----4-:R-:W-:-:S08]  /*0840*/  DFMA R6, R6, R8, R10 ;  /* 0x000000080606722b */ /* 0x010fd0000000000a */
[----:B------:R-:W-:-:S11]  /*0850*/  DFMA R26, R26, R4, R6 ;  /* 0x000000041a1a722b */ /* 0x000fd60000000006 */
.L_x_3:
[----:B------:R-:W-:Y:S05]  /*0860*/  BRA.U !UP1, `(.L_x_0) ;  /* 0x0000000109c47547 */ /* 0x000fea000b800000 */
[----:B------:R-:W-:Y:S02]  /*0870*/  UISETP.GE.U32.AND UP0, UPT, UR7, 0x4, UPT ;  /* 0x000000040700788c */ /* 0x000fe4000bf06070 */
[----:B------:R-:W-:-:S04]  /*0880*/  ULOP3.LUT UR5, UR5, 0x3, URZ, 0xc0, !UPT ;  /* 0x0000000305057892 */ /* 0x000fc8000f8ec0ff */
[----:B------:R-:W-:-:S03]  /*0890*/  UISETP.NE.AND UP1, UPT, UR5, URZ, UPT ;  /* 0x000000ff0500728c */ /* 0x000fc6000bf25270 */
[----:B------:R-:W-:Y:S08]  /*08a0*/  BRA.U !UP0, `(.L_x_4) ;  /* 0x0000000108607547 */ /* 0x000ff0000b800000 */
[----:B------:R-:W0:Y:S01]  /*08b0*/  LDC.64 R4, c[0x0][0x390] ;  /* 0x0000e400ff047b82 */ /* 0x000e220000000a00 */
[----:B------:R-:W1:Y:S01]  /*08c0*/  LDCU.64 UR6, c[0x0][0x390] ;  /* 0x00007200ff0677ac */ /* 0x000e620008000a00 */
[----:B------:R-:W-:Y:S01]  /*08d0*/  VIADD R7, R28, UR4 ;  /* 0x000000041c077c36 */ /* 0x000fe20008000000 */
[----:B------:R-:W-:Y:S02]  /*08e0*/  IADD3 R9, PT, PT, R2, UR4, RZ ;  /* 0x0000000402097c10 */ /* 0x000fe4000fffe0ff */
[----:B------:R-:W-:-:S03]  /*08f0*/  IADD3 R8, P0, PT, R28, UR4, RZ ;  /* 0x000000041c087c10 */ /* 0x000fc6000ff1e0ff */
[----:B------:R-:W2:Y:S01]  /*0900*/  LDC.64 R22, c[0x0][0x398] ;  /* 0x0000e600ff167b82 */ /* 0x000ea20000000a00 */
[----:B0-----:R-:W-:-:S06]  /*0910*/  IMAD.WIDE.U32 R4, R7, 0x8, R4 ;  /* 0x0000000807047825 */ /* 0x001fcc00078e0004 */
[----:B------:R-:W3:Y:S01]  /*0920*/  LDG.E.64 R4, desc[UR8][R4.64] ;  /* 0x0000000804047981 */ /* 0x000ee2000c1e1b00 */
[----:B--2---:R-:W-:-:S04]  /*0930*/  IMAD.WIDE R22, R9, 0x8, R22 ;  /* 0x0000000809167825 */ /* 0x004fc800078e0216 */
[----:B------:R-:W-:Y:S01]  /*0940*/  IMAD.X R9, RZ, RZ, RZ, P0 ;  /* 0x000000ffff097224 */ /* 0x000fe200000e06ff */
[C---:B-1----:R-:W-:Y:S01]  /*0950*/  LEA R16, P0, R8.reuse, UR6, 0x3 ;  /* 0x0000000608107c11 */ /* 0x042fe2000f8018ff */
[----:B------:R-:W3:Y:S03]  /*0960*/  LDG.E.64 R6, desc[UR8][R22.64] ;  /* 0x0000000816067981 */ /* 0x000ee6000c1e1b00 */
[----:B------:R-:W-:Y:S01]  /*0970*/  LEA.HI.X R17, R8, UR7, R9, 0x3, P0 ;  /* 0x0000000708117c11 */ /* 0x000fe200080f1c09 */
[----:B------:R-:W2:Y:S04]  /*0980*/  LDG.E.64 R12, desc[UR8][R22.64+0x10] ;  /* 0x00001008160c7981 */ /* 0x000ea8000c1e1b00 */
[----:B------:R-:W4:Y:S04]  /*0990*/  LDG.E.64 R8, desc[UR8][R22.64+0x8] ;  /* 0x0000080816087981 */ /* 0x000f28000c1e1b00 */
[----:B------:R-:W4:Y:S04]  /*09a0*/  LDG.E.64 R10, desc[UR8][R16.64+0x8] ;  /* 0x00000808100a7981 */ /* 0x000f28000c1e1b00 */
[----:B------:R-:W2:Y:S04]  /*09b0*/  LDG.E.64 R14, desc[UR8][R16.64+0x10] ;  /* 0x00001008100e7981 */ /* 0x000ea8000c1e1b00 */
[----:B------:R-:W5:Y:S04]  /*09c0*/  LDG.E.64 R18, desc[UR8][R22.64+0x18] ;  /* 0x0000180816127981 */ /* 0x000f68000c1e1b00 */
[----:B------:R-:W5:Y:S01]  /*09d0*/  LDG.E.64 R20, desc[UR8][R16.64+0x18] ;  /* 0x0000180810147981 */ /* 0x000f62000c1e1b00 */
[----:B------:R-:W-:Y:S01]  /*09e0*/  UIADD3 UR4, UPT, UPT, UR4, 0x4, URZ ;  /* 0x0000000404047890 */ /* 0x000fe2000fffe0ff */
[----:B---3--:R-:W-:-:S08]  /*09f0*/  DFMA R6, R4, R6, R26 ;  /* 0x000000060406722b */ /* 0x008fd0000000001a */
[----:B----4-:R-:W-:-:S08]  /*0a00*/  DFMA R6, R10, R8, R6 ;  /* 0x000000080a06722b */ /* 0x010fd00000000006 */
[----:B--2---:R-:W-:-:S08]  /*0a10*/  DFMA R6, R14, R12, R6 ;  /* 0x0000000c0e06722b */ /* 0x004fd00000000006 */
[----:B-----5:R-:W-:-:S11]  /*0a20*/  DFMA R26, R20, R18, R6 ;  /* 0x00000012141a722b */ /* 0x020fd60000000006 */
.L_x_4:
[----:B------:R-:W-:Y:S05]  /*0a30*/  BRA.U !UP1, `(.L_x_0) ;  /* 0x0000000109507547 */ /* 0x000fea000b800000 */
[----:B------:R-:W0:Y:S01]  /*0a40*/  LDC.64 R6, c[0x0][0x390] ;  /* 0x0000e400ff067b82 */ /* 0x000e220000000a00 */
[----:B------:R-:W-:Y:S01]  /*0a50*/  IADD3 R9, PT, PT, R28, UR4, RZ ;  /* 0x000000041c097c10 */ /* 0x000fe2000fffe0ff */
[----:B------:R-:W-:Y:S01]  /*0a60*/  VIADD R11, R2, UR4 ;  /* 0x00000004020b7c36 */ /* 0x000fe20008000000 */
[----:B------:R-:W-:-:S05]  /*0a70*/  UIADD3 UR5, UPT, UPT, -UR5, URZ, URZ ;  /* 0x000000ff05057290 */ /* 0x000fca000fffe1ff */
[----:B------:R-:W1:Y:S01]  /*0a80*/  LDC.64 R4, c[0x0][0x398] ;  /* 0x0000e600ff047b82 */ /* 0x000e620000000a00 */
[----:B0-----:R-:W-:-:S04]  /*0a90*/  IMAD.WIDE.U32 R6, R9, 0x8, R6 ;  /* 0x0000000809067825 */ /* 0x001fc800078e0006 */
[----:B------:R-:W-:Y:S01]  /*0aa0*/  IMAD.MOV.U32 R10, RZ, RZ, R6 ;  /* 0x000000ffff0a7224 */ /* 0x000fe200078e0006 */
[----:B------:R-:W-:-:S07]  /*0ab0*/  MOV R13, R7 ;  /* 0x00000007000d7202 */ /* 0x000fce0000000f00 */
.L_x_5:
[----:B-1----:R-:W-:Y:S01]  /*0ac0*/  IMAD.WIDE R6, R11, 0x8, R4 ;  /* 0x000000080b067825 */ /* 0x002fe200078e0204 */
[----:B------:R-:W-:-:S03]  /*0ad0*/  MOV R8, R10 ;  /* 0x0000000a00087202 */ /* 0x000fc60000000f00 */
[----:B------:R-:W-:Y:S02]  /*0ae0*/  IMAD.MOV.U32 R9, RZ, RZ, R13 ;  /* 0x000000ffff097224 */ /* 0x000fe400078e000d */
[----:B------:R-:W2:Y:S04]  /*0af0*/  LDG.E.64 R6, desc[UR8][R6.64] ;  /* 0x0000000806067981 */ /* 0x000ea8000c1e1b00 */
[----:B------:R-:W2:Y:S01]  /*0b00*/  LDG.E.64 R8, desc[UR8][R8.64] ;  /* 0x0000000808087981 */ /* 0x000ea2000c1e1b00 */
[----:B------:R-:W-:Y:S01]  /*0b10*/  UIADD3 UR5, UPT, UPT, UR5, 0x1, URZ ;  /* 0x0000000105057890 */ /* 0x000fe2000fffe0ff */
[----:B------:R-:W-:Y:S02]  /*0b20*/  IADD3 R10, P0, PT, R10, 0x8, RZ ;  /* 0x000000080a0a7810 */ /* 0x000fe40007f1e0ff */
[----:B------:R-:W-:Y:S01]  /*0b30*/  IADD3 R11, PT, PT, R11, 0x1, RZ ;  /* 0x000000010b0b7810 */ /* 0x000fe20007ffe0ff */
[----:B------:R-:W-:Y:S01]  /*0b40*/  UISETP.NE.AND UP0, UPT, UR5, URZ, UPT ;  /* 0x000000ff0500728c */ /* 0x000fe2000bf05270 */
[----:B------:R-:W-:Y:S01]  /*0b50*/  IADD3.X R13, PT, PT, RZ, R13, RZ, P0, !PT ;  /* 0x0000000dff0d7210 */ /* 0x000fe200007fe4ff */
[----:B--2---:R-:W-:-:S07]  /*0b60*/  DFMA R26, R8, R6, R26 ;  /* 0x00000006081a722b */ /* 0x004fce000000001a */
[----:B------:R-:W-:Y:S05]  /*0b70*/  BRA.U UP0, `(.L_x_5) ;  /* 0xfffffffd00d07547 */ /* 0x000fea000b83ffff */
.L_x_0:
[----:B------:R-:W0:Y:S01]  /*0b80*/  LDC.64 R4, c[0x0][0x380] ;  /* 0x0000e000ff047b82 */ /* 0x000e220000000a00 */
[----:B------:R-:W-:Y:S01]  /*0b90*/  IMAD R3, R3, UR10, R0 ;  /* 0x0000000a03037c24 */ /* 0x000fe2000f8e0200 */
[----:B------:R-:W1:Y:S06]  /*0ba0*/  LDCU.64 UR4, c[0x0][0x3a0] ;  /* 0x00007400ff0477ac */ /* 0x000e6c0008000a00 */
[----:B------:R-:W2:Y:S01]  /*0bb0*/  LDC.64 R6, c[0x0][0x388] ;  /* 0x0000e200ff067b82 */ /* 0x000ea20000000a00 */
[----:B0-----:R-:W-:-:S05]  /*0bc0*/  IMAD.WIDE R2, R3, 0x8, R4 ;  /* 0x0000000803027825 */ /* 0x001fca00078e0204 */
[----:B------:R-:W2:Y:S02]  /*0bd0*/  LDG.E.64 R4, desc[UR8][R2.64] ;  /* 0x0000000802047981 */ /* 0x000ea4000c1e1b00 */
[----:B--2---:R-:W-:-:S08]  /*0be0*/  DMUL R4, R4, R6 ;  /* 0x0000000604047228 */ /* 0x004fd00000000000 */
[----:B-1----:R-:W-:-:S07]  /*0bf0*/  DFMA R4, R26, UR4, R4 ;  /* 0x000000041a047c2b */ /* 0x002fce0008000004 */
[----:B------:R-:W-:Y:S01]  /*0c00*/  STG.E.64 desc[UR8][R2.64], R4 ;  /* 0x0000000402007986 */ /* 0x000fe2000c101b08 */
[----:B------:R-:W-:Y:S05]  /*0c10*/  EXIT ;  /* 0x000000000000794d */ /* 0x000fea0003800000 */
.L_x_6:
[----:B------:R-:W-:-:S00]  /*0c20*/  BRA `(.L_x_6) ;  /* 0xfffffffc00fc7947 */ /* 0x000fc0000383ffff */
[----:B------:R-:W-:-:S00]  /*0c30*/  NOP ;  /* 0x0000000000007918 */ /* 0x000fc00000000000 */
        /* <DEDUP_REMOVED lines=12> */
.L_x_28:


//--------------------- .text.matmul_transb_f32   --------------------------
	.section	.text.matmul_transb_f32,"ax",@progbits
	.align	128
        .global         matmul_transb_f32
        .type           matmul_transb_f32,@function
        .size           matmul_transb_f32,(.L_x_29 - matmul_transb_f32)
        .other          matmul_transb_f32,@"STO_CUDA_ENTRY STV_DEFAULT"
matmul_transb_f32:
.text.matmul_transb_f32:
        /* <DEDUP_REMOVED lines=15> */
[----:B------:R-:W-:Y:S01]  /*00f0*/  HFMA2 R14, -RZ, RZ, 0, 0 ;  /* 0x00000000ff0e7431 */ /* 0x000fe200000001ff */
[----:B------:R-:W1:Y:S01]  /*0100*/  LDCU.64 UR12, c[0x0][0x358] ;  /* 0x00006b00ff0c77ac */ /* 0x000e620008000a00 */
[----:B0-----:R-:W-:-:S09]  /*0110*/  UISETP.GE.AND UP0, UPT, UR7, 0x1, UPT ;  /* 0x000000010700788c */ /* 0x001fd2000bf06270 */
[----:B-1----:R-:W-:Y:S05]  /*0120*/  BRA.U !UP0, `(.L_x_7) ;  /* 0x00000009089c7547 */ /* 0x002fea000b800000 */
[----:B------:R-:W-:Y:S02]  /*0130*/  UISETP.GE.U32.AND UP1, UPT, UR7, 0x10, UPT ;  /* 0x000000100700788c */ /* 0x000fe4000bf26070 */
[----:B------:R-:W-:Y:S01]  /*0140*/  IMAD R8, R7, UR7, RZ ;  /* 0x0000000707087c24 */ /* 0x000fe2000f8e02ff */
[----:B------:R-:W-:Y:S02]  /*0150*/  ULOP3.LUT UR10, UR7, 0xf, URZ, 0xc0, !UPT ;  /* 0x0000000f070a7892 */ /* 0x000fe4000f8ec0ff */
[----:B------:R-:W-:Y:S01]  /*0160*/  IMAD R9, R0, UR7, RZ ;  /* 0x0000000700097c24 */ /* 0x000fe2000f8e02ff */
[----:B------:R-:W-:Y:S01]  /*0170*/  MOV R14, RZ ;  /* 0x000000ff000e7202 */ /* 0x000fe20000000f00 */
[----:B------:R-:W-:Y:S01]  /*0180*/  UMOV UR4, URZ ;  /* 0x000000ff00047c82 */ /* 0x000fe20008000000 */
[----:B------:R-:W-:Y:S01]  /*0190*/  UISETP.NE.AND UP0, UPT, UR10, URZ, UPT ;  /* 0x000000ff0a00728c */ /* 0x000fe2000bf05270 */
[----:B------:R-:W-:Y:S10]  /*01a0*/  BRA.U !UP1, `(.L_x_8) ;  /* 0x0000000509107547 */ /* 0x000ff4000b800000 */
[----:B------:R-:W0:Y:S01]  /*01b0*/  LDC.64 R2, c[0x0][0x390] ;  /* 0x0000e400ff027b82 */ /* 0x000e220000000a00 */
[----:B------:R-:W1:Y:S01]  /*01c0*/  LDCU.64 UR8, c[0x0][0x398] ;  /* 0x00007300ff0877ac */ /* 0x000e620008000a00 */
[----:B------:R-:W-:Y:S02]  /*01d0*/  MOV R14, RZ ;  /* 0x000000ff000e7202 */ /* 0x000fe40000000f00 */
[----:B------:R-:W-:Y:S01]  /*01e0*/  MOV R6, R9 ;  /* 0x0000000900067202 */ /* 0x000fe20000000f00 */
[----:B------:R-:W-:Y:S02]  /*01f0*/  ULOP3.LUT UR4, UR7, 0x7ffffff0, URZ, 0xc0, !UPT ;  /* 0x7ffffff007047892 */ /* 0x000fe4000f8ec0ff */
[----:B-1----:R-:W-:Y:S02]  /*0200*/  UIADD3 UR5, UP1, UPT, UR8, 0x20, URZ ;  /* 0x0000002008057890 */ /* 0x002fe4000ff3e0ff */
[----:B------:R-:W-:Y:S02]  /*0210*/  UIADD3 UR8, UPT, UPT, -UR4, URZ, URZ ;  /* 0x000000ff04087290 */ /* 0x000fe4000fffe1ff */
[----:B------:R-:W-:Y:S01]  /*0220*/  UIADD3.X UR6, UPT, UPT, URZ, UR9, URZ, UP1, !UPT ;  /* 0x00000009ff067290 */ /* 0x000fe20008ffe4ff */
[----:B0-----:R-:W-:-:S03]  /*0230*/  IMAD.WIDE.U32 R2, R8, 0x4, R2 ;  /* 0x0000000408027825 */ /* 0x001fc600078e0002 */
[----:B------:R-:W-:-:S04]  /*0240*/  IADD3 R4, P0, PT, R2, 0x20, RZ ;  /* 0x0000002002047810 */ /* 0x000fc80007f1e0ff */
[----:B------:R-:W-:-:S09]  /*0250*/  IADD3.X R5, PT, PT, RZ, R3, RZ, P0, !PT ;  /* 0x00000003ff057210 */ /* 0x000fd200007fe4ff */
.L_x_9:
[----:B------:R-:W-:Y:S01]  /*0260*/  MOV R2, UR5 ;  /* 0x0000000500027c02 */ /* 0x000fe20008000f00 */
[----:B------:R-:W2:Y:S01]  /*0270*/  LDG.E R15, desc[UR12][R4.64+-0x20] ;  /* 0xffffe00c040f7981 */ /* 0x000ea2000c1e1900 */
[----:B------:R-:W-:-:S03]  /*0280*/  MOV R3, UR6 ;  /* 0x0000000600037c02 */ /* 0x000fc60008000f00 */
[----:B------:R-:W3:Y:S01]  /*0290*/  LDG.E R17, desc[UR12][R4.64+-0x1c] ;  /* 0xffffe40c04117981 */ /* 0x000ee2000c1e1900 */
[----:B------:R-:W-:-:S03]  /*02a0*/  IMAD.WIDE R2, R6, 0x4, R2 ;  /* 0x0000000406027825 */ /* 0x000fc600078e0202 */
[----:B------:R-:W4:Y:S04]  /*02b0*/  LDG.E R19, desc[UR12][R4.64+-0x18] ;  /* 0xffffe80c04137981 */ /* 0x000f28000c1e1900 */
[----:B------:R-:W2:Y:S04]  /*02c0*/  LDG.E R16, desc[UR12][R2.64+-0x20] ;  /* 0xffffe00c02107981 */ /* 0x000ea8000c1e1900 */
[----:B------:R-:W3:Y:S04]  /*02d0*/  LDG.E R24, desc[UR12][R2.64+-0x1c] ;  /* 0xffffe40c02187981 */ /* 0x000ee8000c1e1900 */
[----:B------:R-:W4:Y:S04]  /*02e0*/  LDG.E R18, desc[UR12][R2.64+-0x18] ;  /* 0xffffe80c02127981 */ /* 0x000f28000c1e1900 */
[----:B------:R-:W5:Y:S04]  /*02f0*/  LDG.E R20, desc[UR12][R4.64+-0x14] ;  /* 0xffffec0c04147981 */ /* 0x000f68000c1e1900 */
        /* <DEDUP_REMOVED lines=8> */
[----:B------:R-:W5:Y:S01]  /*0380*/  LDG.E R26, desc[UR12][R4.64+0x1c] ;  /* 0x00001c0c041a7981 */ /* 0x000f62000c1e1900 */
[----:B--2---:R-:W-:-:S03]  /*0390*/  FFMA R16, R15, R16, R14 ;  /* 0x000000100f107223 */ /* 0x004fc6000000000e */
[----:B------:R-:W2:Y:S01]  /*03a0*/  LDG.E R15, desc[UR12][R4.64+-0x4] ;  /* 0xfffffc0c040f7981 */ /* 0x000ea2000c1e1900 */
[----:B---3--:R-:W-:-:S03]  /*03b0*/  FFMA R24, R17, R24, R16 ;  /* 0x0000001811187223 */ /* 0x008fc60000000010 */
[----:B------:R-:W2:Y:S01]  /*03c0*/  LDG.E R14, desc[UR12][R2.64+-0x4] ;  /* 0xfffffc0c020e7981 */ /* 0x000ea2000c1e1900 */
[----:B----4-:R-:W-:-:S03]  /*03d0*/  FFMA R25, R19, R18, R24 ;  /* 0x0000001213197223 */ /* 0x010fc60000000018 */
[----:B------:R-:W3:Y:S04]  /*03e0*/  LDG.E R16, desc[UR12][R4.64] ;  /* 0x0000000c04107981 */ /* 0x000ee8000c1e1900 */
[----:B------:R-:W3:Y:S01]  /*03f0*/  LDG.E R17, desc[UR12][R2.64] ;  /* 0x0000000c02117981 */ /* 0x000ee2000c1e1900 */
[----:B-----5:R-:W-:-:S03]  /*0400*/  FFMA R25, R20, R21, R25 ;  /* 0x0000001514197223 */ /* 0x020fc60000000019 */
[----:B------:R-:W4:Y:S04]  /*0410*/  LDG.E R18, desc[UR12][R4.64+0x4] ;  /* 0x0000040c04127981 */ /* 0x000f28000c1e1900 */
[----:B------:R-:W4:Y:S01]  /*0420*/  LDG.E R19, desc[UR12][R2.64+0x4] ;  /* 0x0000040c02137981 */ /* 0x000f22000c1e1900 */
[----:B------:R-:W-:-:S03]  /*0430*/  FFMA R25, R22, R23, R25 ;  /* 0x0000001716197223 */ /* 0x000fc60000000019 */
[----:B------:R-:W5:Y:S04]  /*0440*/  LDG.E R20, desc[UR12][R4.64+0x8] ;  /* 0x0000080c04147981 */ /* 0x000f68000c1e1900 */
[----:B------:R-:W5:Y:S01]  /*0450*/  LDG.E R21, desc[UR12][R2.64+0x8] ;  /* 0x0000080c02157981 */ /* 0x000f62000c1e1900 */
[----:B------:R-:W-:-:S03]  /*0460*/  FFMA R25, R10, R11, R25 ;  /* 0x0000000b0a197223 */ /* 0x000fc60000000019 */
[----:B------:R-:W5:Y:S04]  /*0470*/  LDG.E R22, desc[UR12][R4.64+0xc] ;  /* 0x00000c0c04167981 */ /* 0x000f68000c1e1900 */
[----:B------:R-:W5:Y:S04]  /*0480*/  LDG.E R23, desc[UR12][R2.64+0xc] ;  /* 0x00000c0c02177981 */ /* 0x000f68000c1e1900 */
[----:B------:R-:W5:Y:S01]  /*0490*/  LDG.E R10, desc[UR12][R4.64+0x10] ;  /* 0x0000100c040a7981 */ /* 0x000f62000c1e1900 */
[----:B------:R-:W-:-:S03]  /*04a0*/  FFMA R28, R12, R13, R25 ;  /* 0x0000000d0c1c7223 */ /* 0x000fc60000000019 */
[----:B------:R-:W5:Y:S04]  /*04b0*/  LDG.E R11, desc[UR12][R2.64+0x10] ;  /* 0x0000100c020b7981 */ /* 0x000f68000c1e1900 */
[----:B------:R-:W5:Y:S04]  /*04c0*/  LDG.E R24, desc[UR12][R4.64+0x14] ;  /* 0x0000140c04187981 */ /* 0x000f68000c1e1900 */
[----:B------:R-:W5:Y:S04]  /*04d0*/  LDG.E R25, desc[UR12][R2.64+0x14] ;  /* 0x0000140c02197981 */ /* 0x000f68000c1e1900 */
[----:B------:R0:W5:Y:S04]  /*04e0*/  LDG.E R13, desc[UR12][R4.64+0x18] ;  /* 0x0000180c040d7981 */ /* 0x000168000c1e1900 */
[----:B------:R-:W5:Y:S01]  /*04f0*/  LDG.E R12, desc[UR12][R2.64+0x18] ;  /* 0x0000180c020c7981 */ /* 0x000f62000c1e1900 */
[----:B------:R-:W-:-:S04]  /*0500*/  UIADD3 UR8, UPT, UPT, UR8, 0x10, URZ ;  /* 0x0000001008087890 */ /* 0x000fc8000fffe0ff */
[----:B------:R-:W-:Y:S01]  /*0510*/  UISETP.NE.AND UP1, UPT, UR8, URZ, UPT ;  /* 0x000000ff0800728c */ /* 0x000fe2000bf25270 */
[----:B0-----:R-:W-:Y:S02]  /*0520*/  IADD3 R4, P0, PT, R4, 0x40, RZ ;  /* 0x0000004004047810 */ /* 0x001fe40007f1e0ff */
[----:B------:R-:W-:Y:S02]  /*0530*/  IADD3 R6, PT, PT, R6, 0x10, RZ ;  /* 0x0000001006067810 */ /* 0x000fe40007ffe0ff */
[----:B------:R-:W-:Y:S01]  /*0540*/  IADD3.X R5, PT, PT, RZ, R5, RZ, P0, !PT ;  /* 0x00000005ff057210 */ /* 0x000fe200007fe4ff */
[----:B--2---:R-:W-:-:S04]  /*0550*/  FFMA R15, R15, R14, R28 ;  /* 0x0000000e0f0f7223 */ /* 0x004fc8000000001c */
[----:B---3--:R-:W-:-:S04]  /*0560*/  FFMA R15, R16, R17, R15 ;  /* 0x00000011100f7223 */ /* 0x008fc8000000000f */
[----:B----4-:R-:W-:-:S04]  /*0570*/  FFMA R15, R18, R19, R15 ;  /* 0x00000013120f7223 */ /* 0x010fc8000000000f */
[----:B-----5:R-:W-:-:S04]  /*0580*/  FFMA R15, R20, R21, R15 ;  /* 0x00000015140f7223 */ /* 0x020fc8000000000f */
[----:B------:R-:W-:-:S04]  /*0590*/  FFMA R15, R22, R23, R15 ;  /* 0x00000017160f7223 */ /* 0x000fc8000000000f */
[----:B------:R-:W-:-:S04]  /*05a0*/  FFMA R11, R10, R11, R15 ;  /* 0x0000000b0a0b7223 */ /* 0x000fc8000000000f */
[----:B------:R-:W-:-:S04]  /*05b0*/  FFMA R24, R24, R25, R11 ;  /* 0x0000001918187223 */ /* 0x000fc8000000000b */
[----:B------:R-:W-:-:S04]  /*05c0*/  FFMA R13, R13, R12, R24 ;  /* 0x0000000c0d0d7223 */ /* 0x000fc80000000018 */
[----:B------:R-:W-:Y:S01]  /*05d0*/  FFMA R14, R26, R27, R13 ;  /* 0x0000001b1a0e7223 */ /* 0x000fe2000000000d */
[----:B------:R-:W-:Y:S06]  /*05e0*/  BRA.U UP1, `(.L_x_9) ;  /* 0xfffffffd011c7547 */ /* 0x000fec000b83ffff */
.L_x_8:
[----:B------:R-:W-:Y:S05]  /*05f0*/  BRA.U !UP0, `(.L_x_7) ;  /* 0x0000000508687547 */ /* 0x000fea000b800000 */
[----:B------:R-:W-:Y:S02]  /*0600*/  UISETP.GE.U32.AND UP0, UPT, UR10, 0x8, UPT ;  /* 0x000000080a00788c */ /* 0x000fe4000bf06070 */
[----:B------:R-:W-:-:S04]  /*0610*/  ULOP3.LUT UR6, UR7, 0x7, URZ, 0xc0, !UPT ;  /* 0x0000000707067892 */ /* 0x000fc8000f8ec0ff */
[----:B------:R-:W-:-:S03]  /*0620*/  UISETP.NE.AND UP1, UPT, UR6, URZ, UPT ;  /* 0x000000ff0600728c */ /* 0x000fc6000bf25270 */
[----:B------:R-:W-:Y:S08]  /*0630*/  BRA.U !UP0, `(.L_x_10) ;  /* 0x0000000108907547 */ /* 0x000ff0000b800000 */
[----:B------:R-:W0:Y:S01]  /*0640*/  LDC.64 R10, c[0x0][0x390] ;  /* 0x0000e400ff0a7b82 */ /* 0x000e220000000a00 */
[----:B------:R-:W1:Y:S01]  /*0650*/  LDCU.64 UR8, c[0x0][0x390] ;  /* 0x00007200ff0877ac */ /* 0x000e620008000a00 */
[C---:B------:R-:W-:Y:S02]  /*0660*/  IADD3 R3, PT, PT, R8.reuse, UR4, RZ ;  /* 0x0000000408037c10 */ /* 0x040fe4000fffe0ff */
[----:B------:R-:W-:Y:S02]  /*0670*/  IADD3 R6, P0, PT, R8, UR4, RZ ;  /* 0x0000000408067c10 */ /* 0x000fe4000ff1e0ff */
[----:B------:R-:W-:Y:S02]  /*0680*/  IADD3 R13, PT, PT, R9, UR4, RZ ;  /* 0x00000004090d7c10 */ /* 0x000fe4000fffe0ff */
[----:B------:R-:W2:Y:S01]  /*0690*/  LDC.64 R4, c[0x0][0x398] ;  /* 0x0000e600ff047b82 */ /* 0x000ea20000000a00 */
[----:B0-----:R-:W-:Y:S01]  /*06a0*/  IMAD.WIDE.U32 R10, R3, 0x4, R10 ;  /* 0x00000004030a7825 */ /* 0x001fe200078e000a */
[----:B------:R-:W-:-:S02]  /*06b0*/  IADD3.X R3, PT, PT, RZ, RZ, RZ, P0, !PT ;  /* 0x000000ffff037210 */ /* 0x000fc400007fe4ff */
[C---:B-1----:R-:W-:Y:S02]  /*06c0*/  LEA R2, P0, R6.reuse, UR8, 0x2 ;  /* 0x0000000806027c11 */ /* 0x042fe4000f8010ff */
[----:B------:R-:W3:Y:S02]  /*06d0*/  LDG.E R15, desc[UR12][R10.64] ;  /* 0x0000000c0a0f7981 */ /* 0x000ee4000c1e1900 */
[----:B------:R-:W-:Y:S01]  /*06e0*/  LEA.HI.X R3, R6, UR9, R3, 0x2, P0 ;  /* 0x0000000906037c11 */ /* 0x000fe200080f1403 */
[----:B--2---:R-:W-:-:S04]  /*06f0*/  IMAD.WIDE R4, R13, 0x4, R4 ;  /* 0x000000040d047825 */ /* 0x004fc800078e0204 */
[----:B------:R-:W2:Y:S04]  /*0700*/  LDG.E R18, desc[UR12][R2.64+0x4] ;  /* 0x0000040c02127981 */ /* 0x000ea8000c1e1900 */
[----:B------:R-:W3:Y:S04]  /*0710*/  LDG.E R16, desc[UR12][R4.64] ;  /* 0x0000000c04107981 */ /* 0x000ee8000c1e1900 */
[----:B------:R-:W2:Y:S04]  /*0720*/  LDG.E R17, desc[UR12][R4.64+0x4] ;  /* 0x0000040c04117981 */ /* 0x000ea8000c1e1900 */
[----:B------:R-:W4:Y:S04]  /*0730*/  LDG.E R19, desc[UR12][R4.64+0x8] ;  /* 0x0000080c04137981 */ /* 0x000f28000c1e1900 */
        /* <DEDUP_REMOVED lines=11> */
[----:B------:R-:W-:Y:S01]  /*07f0*/  UIADD3 UR4, UPT, UPT, UR4, 0x8, URZ ;  /* 0x0000000804047890 */ /* 0x000fe2000fffe0ff */
[----:B---3--:R-:W-:-:S04]  /*0800*/  FFMA R15, R15, R16, R14 ;  /* 0x000000100f0f7223 */ /* 0x008fc8000000000e */
[----:B--2---:R-:W-:-:S04]  /*0810*/  FFMA R15, R18, R17, R15 ;  /* 0x00000011120f7223 */ /* 0x004fc8000000000f */
[----:B----4-:R-:W-:-:S04]  /*0820*/  FFMA R15, R20, R19, R15 ;  /* 0x00000013140f7223 */ /* 0x010fc8000000000f */
[----:B-----5:R-:W-:-:S04]  /*0830*/  FFMA R15, R22, R21, R15 ;  /* 0x00000015160f7223 */ /* 0x020fc8000000000f */
[----:B------:R-:W-:-:S04]  /*0840*/  FFMA R15, R24, R23, R15 ;  /* 0x00000017180f7223 */ /* 0x000fc8000000000f */
[----:B------:R-:W-:-:S04]  /*0850*/  FFMA R13, R12, R13, R15 ;  /* 0x0000000d0c0d7223 */ /* 0x000fc8000000000f */
[----:B------:R-:W-:-:S04]  /*0860*/  FFMA R11, R6, R11, R13 ;  /* 0x0000000b060b7223 */ /* 0x000fc8000000000d */
[----:B------:R-:W-:-:S07]  /*0870*/  FFMA R14, R10, R25, R11 ;  /* 0x000000190a0e7223 */ /* 0x000fce000000000b */
.L_x_10:
        /* <DEDUP_REMOVED lines=13> */
[----:B-1----:R-:W-:-:S03]  /*0950*/  LEA R2, P0, R6, UR6, 0x2 ;  /* 0x0000000606027c11 */ /* 0x002fc6000f8010ff */
[----:B------:R-:W3:Y:S01]  /*0960*/  LDG.E R11, desc[UR12][R10.64] ;  /* 0x0000000c0a0b7981 */ /* 0x000ee2000c1e1900 */
        /* <DEDUP_REMOVED lines=8> */
[----:B------:R-:W5:Y:S01]  /*09f0*/  LDG.E R18, desc[UR12][R4.64+0xc] ;  /* 0x00000c0c04127981 */ /* 0x000f62000c1e1900 */
[----:B------:R-:W-:Y:S01]  /*0a00*/  UIADD3 UR4, UPT, UPT, UR4, 0x4, URZ ;  /* 0x0000000404047890 */ /* 0x000fe2000fffe0ff */
[----:B---3--:R-:W-:-:S04]  /*0a10*/  FFMA R6, R11, R6, R14 ;  /* 0x000000060b067223 */ /* 0x008fc8000000000e */
[----:B--2---:R-:W-:-:S04]  /*0a20*/  FFMA R6, R13, R12, R6 ;  /* 0x0000000c0d067223 */ /* 0x004fc80000000006 */
[----:B----4-:R-:W-:-:S04]  /*0a30*/  FFMA R6, R15, R16, R6 ;  /* 0x000000100f067223 */ /* 0x010fc80000000006 */
[----:B-----5:R-:W-:-:S07]  /*0a40*/  FFMA R14, R17, R18, R6 ;  /* 0x00000012110e7223 */ /* 0x020fce0000000006 */
.L_x_11:
[----:B------:R-:W-:Y:S05]  /*0a50*/  BRA.U !UP1, `(.L_x_7) ;  /* 0x0000000109507547 */ /* 0x000fea000b800000 */
[----:B------:R-:W0:Y:S01]  /*0a60*/  LDC.64 R4, c[0x0][0x390] ;  /* 0x0000e400ff047b82 */ /* 0x000e220000000a00 */
[----:B------:R-:W-:Y:S01]  /*0a70*/  IADD3 R11, PT, PT, R8, UR4, RZ ;  /* 0x00000004080b7c10 */ /* 0x000fe2000fffe0ff */
[----:B------:R-:W-:-:S06]  /*0a80*/  UIADD3 UR5, UPT, UPT, -UR5, URZ, URZ ;  /* 0x000000ff05057290 */ /* 0x000fcc000fffe1ff */
[----:B------:R-:W1:Y:S01]  /*0a90*/  LDC.64 R2, c[0x0][0x398] ;  /* 0x0000e600ff027b82 */ /* 0x000e620000000a00 */
[----:B0-----:R-:W-:Y:S01]  /*0aa0*/  IMAD.WIDE.U32 R4, R11, 0x4, R4 ;  /* 0x000000040b047825 */ /* 0x001fe200078e0004 */
[----:B------:R-:W-:Y:S02]  /*0ab0*/  IADD3 R11, PT, PT, R9, UR4, RZ ;  /* 0x00000004090b7c10 */ /* 0x000fe4000fffe0ff */
[----:B------:R-:W-:Y:S02]  /*0ac0*/  MOV R6, R4 ;  /* 0x0000000400067202 */ /* 0x000fe40000000f00 */
[----:B------:R-:W-:-:S07]  /*0ad0*/  MOV R13, R5 ;  /* 0x00000005000d7202 */ /* 0x000fce0000000f00 */
.L_x_12:
[----:B-1----:R-:W-:Y:S01]  /*0ae0*/  IMAD.WIDE R4, R11, 0x4, R2 ;  /* 0x000000040b047825 */ /* 0x002fe200078e0202 */
[----:B------:R-:W-:Y:S02]  /*0af0*/  MOV R9, R13 ;  /* 0x0000000d00097202 */ /* 0x000fe40000000f00 */
[----:B------:R-:W-:-:S03]  /*0b00*/  MOV R8, R6 ;  /* 0x0000000600087202 */ /* 0x000fc60000000f00 */
[----:B------:R-:W2:Y:S04]  /*0b10*/  LDG.E R4, desc[UR12][R4.64] ;  /* 0x0000000c04047981 */ /* 0x000ea8000c1e1900 */
[----:B------:R-:W2:Y:S01]  /*0b20*/  LDG.E R9, desc[UR12][R8.64] ;  /* 0x0000000c08097981 */ /* 0x000ea2000c1e1900 */
[----:B------:R-:W-:Y:S01]  /*0b30*/  UIADD3 UR5, UPT, UPT, UR5, 0x1, URZ ;  /* 0x0000000105057890 */ /* 0x000fe2000fffe0ff */
[----:B------:R-:W-:Y:S02]  /*0b40*/  IADD3 R6, P0, PT, R6, 0x4, RZ ;  /* 0x0000000406067810 */ /* 0x000fe40007f1e0ff */
[----:B------:R-:W-:Y:S01]  /*0b50*/  IADD3 R11, PT, PT, R11, 0x1, RZ ;  /* 0x000000010b0b7810 */ /* 0x000fe20007ffe0ff */
[----:B------:R-:W-:Y:S01]  /*0b60*/  UISETP.NE.AND UP0, UPT, UR5, URZ, UPT ;  /* 0x000000ff0500728c */ /* 0x000fe2000bf05270 */
[----:B------:R-:W-:Y:S01]  /*0b70*/  IADD3.X R13, PT, PT, RZ, R13, RZ, P0, !PT ;  /* 0x0000000dff0d7210 */ /* 0x000fe200007fe4ff */
[----:B--2---:R-:W-:-:S07]  /*0b80*/  FFMA R14, R9, R4, R14 ;  /* 0x00000004090e7223 */ /* 0x004fce000000000e */
[----:B------:R-:W-:Y:S05]  /*0b90*/  BRA.U UP0, `(.L_x_12) ;  /* 0xfffffffd00d07547 */ /* 0x000fea000b83ffff */
.L_x_7:
[----:B------:R-:W0:Y:S01]  /*0ba0*/  LDC.64 R2, c[0x0][0x380] ;  /* 0x0000e000ff027b82 */ /* 0x000e220000000a00 */
[----:B------:R-:W-:Y:S01]  /*0bb0*/  IMAD R7, R7, UR11, R0 ;  /* 0x0000000b07077c24 */ /* 0x000fe2000f8e0200 */
[----:B------:R-:W1:Y:S01]  /*0bc0*/  LDCU UR4, c[0x0][0x388] ;  /* 0x00007100ff0477ac */ /* 0x000e620008000800 */
[----:B------:R-:W2:Y:S02]  /*0bd0*/  LDCU UR5, c[0x0][0x3a0] ;  /* 0x00007400ff0577ac */ /* 0x000ea40008000800 */
[----:B0-----:R-:W-:-:S05]  /*0be0*/  IMAD.WIDE R2, R7, 0x4, R2 ;  /* 0x0000000407027825 */ /* 0x001fca00078e0202 */
[----:B------:R-:W1:Y:S02]  /*0bf0*/  LDG.E R0, desc[UR12][R2.64] ;  /* 0x0000000c02007981 */ /* 0x000e64000c1e1900 */
[----:B-1----:R-:W-:-:S04]  /*0c00*/  FMUL R5, R0, UR4 ;  /* 0x0000000400057c20 */ /* 0x002fc80008400000 */
[----:B--2---:R-:W-:-:S05]  /*0c10*/  FFMA R5, R14, UR5, R5 ;  /* 0x000000050e057c23 */ /* 0x004fca0008000005 */
[----:B------:R-:W-:Y:S01]  /*0c20*/  STG.E desc[UR12][R2.64], R5 ;  /* 0x0000000502007986 */ /* 0x000fe2000c10190c */
[----:B------:R-:W-:Y:S05]  /*0c30*/  EXIT ;  /* 0x000000000000794d */ /* 0x000fea0003800000 */
.L_x_13:
        /* <DEDUP_REMOVED lines=12> */
.L_x_29:


//--------------------- .text.matmul_transb_f16   --------------------------
	.section	.text.matmul_transb_f16,"ax",@progbits
	.align	128
        .global         matmul_transb_f16
        .type           matmul_transb_f16,@function
        .size           matmul_transb_f16,(.L_x_30 - matmul_transb_f16)
        .other          matmul_transb_f16,@"STO_CUDA_ENTRY STV_DEFAULT"
matmul_transb_f16:
.text.matmul_transb_f16:
        /* <DEDUP_REMOVED lines=15> */
[----:B------:R-:W-:Y:S01]  /*00f0*/  PRMT R14, RZ, 0x7610, R14 ;  /* 0x00007610ff0e7816 */ /* 0x000fe2000000000e */
[----:B------:R-:W1:Y:S01]  /*0100*/  LDCU.64 UR12, c[0x0][0x358] ;  /* 0x00006b00ff0c77ac */ /* 0x000e620008000a00 */
[----:B0-----:R-:W-:-:S09]  /*0110*/  UISETP.GE.AND UP0, UPT, UR7, 0x1, UPT ;  /* 0x000000010700788c */ /* 0x001fd2000bf06270 */
[----:B-1----:R-:W-:Y:S05]  /*0120*/  BRA.U !UP0, `(.L_x_14) ;  /* 0x0000000908947547 */ /* 0x002fea000b800000 */
[----:B------:R-:W-:Y:S02]  /*0130*/  UISETP.GE.U32.AND UP1, UPT, UR7, 0x10, UPT ;  /* 0x000000100700788c */ /* 0x000fe4000bf26070 */
[----:B------:R-:W-:Y:S01]  /*0140*/  IMAD R8, R7, UR7, RZ ;  /* 0x0000000707087c24 */ /* 0x000fe2000f8e02ff */
[----:B------:R-:W-:Y:S02]  /*0150*/  ULOP3.LUT UR10, UR7, 0xf, URZ, 0xc0, !UPT ;  /* 0x0000000f070a7892 */ /* 0x000fe4000f8ec0ff */
[----:B------:R-:W-:Y:S01]  /*0160*/  IMAD R9, R0, UR7, RZ ;  /* 0x0000000700097c24 */ /* 0x000fe2000f8e02ff */
[----:B------:R-:W-:Y:S01]  /*0170*/  UMOV UR4, URZ ;  /* 0x000000ff00047c82 */ /* 0x000fe20008000000 */
[----:B------:R-:W-:Y:S02]  /*0180*/  UISETP.NE.AND UP0, UPT, UR10, URZ, UPT ;  /* 0x000000ff0a00728c */ /* 0x000fe4000bf05270 */
[----:B------:R-:W-:Y:S09]  /*0190*/  BRA.U !UP1, `(.L_x_15) ;  /* 0x00000005090c7547 */ /* 0x000ff2000b800000 */
[----:B------:R-:W0:Y:S01]  /*01a0*/  LDC.64 R2, c[0x0][0x390] ;  /* 0x0000e400ff027b82 */ /* 0x000e220000000a00 */
[----:B------:R-:W1:Y:S01]  /*01b0*/  LDCU.64 UR8, c[0x0][0x398] ;  /* 0x00007300ff0877ac */ /* 0x000e620008000a00 */
        /* <DEDUP_REMOVED lines=8> */
.L_x_16:
[----:B------:R-:W-:Y:S01]  /*0240*/  MOV R2, UR5 ;  /* 0x0000000500027c02 */ /* 0x000fe20008000f00 */
[----:B------:R-:W2:Y:S01]  /*0250*/  LDG.E.U16 R15, desc[UR12][R4.64+-0x10] ;  /* 0xfffff00c040f7981 */ /* 0x000ea2000c1e1500 */
[----:B------:R-:W-:-:S03]  /*0260*/  MOV R3, UR6 ;  /* 0x0000000600037c02 */ /* 0x000fc60008000f00 */
[----:B------:R-:W3:Y:S01]  /*0270*/  LDG.E.U16 R17, desc[UR12][R4.64+-0xe] ;  /* 0xfffff20c04117981 */ /* 0x000ee2000c1e1500 */
[----:B------:R-:W-:-:S03]  /*0280*/  IMAD.WIDE R2, R6, 0x2, R2 ;  /* 0x0000000206027825 */ /* 0x000fc600078e0202 */
[----:B------:R-:W4:Y:S04]  /*0290*/  LDG.E.U16 R18, desc[UR12][R4.64+-0xc] ;  /* 0xfffff40c04127981 */ /* 0x000f28000c1e1500 */
[----:B------:R-:W2:Y:S04]  /*02a0*/  LDG.E.U16 R16, desc[UR12][R2.64+-0x10] ;  /* 0xfffff00c02107981 */ /* 0x000ea8000c1e1500 */
[----:B------:R-:W3:Y:S04]  /*02b0*/  LDG.E.U16 R24, desc[UR12][R2.64+-0xe] ;  /* 0xfffff20c02187981 */ /* 0x000ee8000c1e1500 */
[----:B------:R-:W4:Y:S04]  /*02c0*/  LDG.E.U16 R19, desc[UR12][R2.64+-0xc] ;  /* 0xfffff40c02137981 */ /* 0x000f28000c1e1500 */
[----:B------:R-:W5:Y:S04]  /*02d0*/  LDG.E.U16 R21, desc[UR12][R4.64+-0xa] ;  /* 0xfffff60c04157981 */ /* 0x000f68000c1e1500 */
        /* <DEDUP_REMOVED lines=9> */
[----:B------:R-:W5:Y:S01]  /*0370*/  LDG.E.U16 R27, desc[UR12][R4.64+0xe] ;  /* 0x00000e0c041b7981 */ /* 0x000f62000c1e1500 */
[----:B--2---:R-:W-:-:S03]  /*0380*/  HFMA2 R16, R15.H0_H0, R16.H0_H0, R14.H0_H0 ;  /* 0x200000100f107231 */ /* 0x004fc6000004080e */
[----:B------:R-:W2:Y:S01]  /*0390*/  LDG.E.U16 R14, desc[UR12][R4.64+-0x2] ;  /* 0xfffffe0c040e7981 */ /* 0x000ea2000c1e1500 */
[----:B---3--:R-:W-:-:S03]  /*03a0*/  HFMA2 R24, R17.H0_H0, R24.H0_H0, R16.H0_H0 ;  /* 0x2000001811187231 */ /* 0x008fc60000040810 */
[----:B------:R-:W2:Y:S01]  /*03b0*/  LDG.E.U16 R15, desc[UR12][R2.64+-0x2] ;  /* 0xfffffe0c020f7981 */ /* 0x000ea2000c1e1500 */
[----:B----4-:R-:W-:-:S03]  /*03c0*/  HFMA2 R24, R18.H0_H0, R19.H0_H0, R24.H0_H0 ;  /* 0x2000001312187231 */ /* 0x010fc60000040818 */
[----:B------:R-:W3:Y:S04]  /*03d0*/  LDG.E.U16 R17, desc[UR12][R4.64] ;  /* 0x0000000c04117981 */ /* 0x000ee8000c1e1500 */
[----:B------:R-:W3:Y:S01]  /*03e0*/  LDG.E.U16 R16, desc[UR12][R2.64] ;  /* 0x0000000c02107981 */ /* 0x000ee2000c1e1500 */
[----:B-----5:R-:W-:-:S03]  /*03f0*/  HFMA2 R24, R21.H0_H0, R20.H0_H0, R24.H0_H0 ;  /* 0x2000001415187231 */ /* 0x020fc60000040818 */
[----:B------:R-:W4:Y:S04]  /*0400*/  LDG.E.U16 R19, desc[UR12][R4.64+0x2] ;  /* 0x0000020c04137981 */ /* 0x000f28000c1e1500 */
[----:B------:R-:W4:Y:S01]  /*0410*/  LDG.E.U16 R18, desc[UR12][R2.64+0x2] ;  /* 0x0000020c02127981 */ /* 0x000f22000c1e1500 */
[----:B------:R-:W-:-:S03]  /*0420*/  HFMA2 R24, R23.H0_H0, R22.H0_H0, R24.H0_H0 ;  /* 0x2000001617187231 */ /* 0x000fc60000040818 */
[----:B------:R-:W5:Y:S04]  /*0430*/  LDG.E.U16 R21, desc[UR12][R4.64+0x4] ;  /* 0x0000040c04157981 */ /* 0x000f68000c1e1500 */
[----:B------:R-:W5:Y:S01]  /*0440*/  LDG.E.U16 R20, desc[UR12][R2.64+0x4] ;  /* 0x0000040c02147981 */ /* 0x000f62000c1e1500 */
[----:B------:R-:W-:-:S03]  /*0450*/  HFMA2 R24, R11.H0_H0, R10.H0_H0, R24.H0_H0 ;  /* 0x2000000a0b187231 */ /* 0x000fc60000040818 */
[----:B------:R-:W5:Y:S04]  /*0460*/  LDG.E.U16 R23, desc[UR12][R4.64+0x6] ;  /* 0x0000060c04177981 */ /* 0x000f68000c1e1500 */
[----:B------:R-:W5:Y:S04]  /*0470*/  LDG.E.U16 R22, desc[UR12][R2.64+0x6] ;  /* 0x0000060c02167981 */ /* 0x000f68000c1e1500 */
[----:B------:R-:W5:Y:S01]  /*0480*/  LDG.E.U16 R11, desc[UR12][R4.64+0x8] ;  /* 0x0000080c040b7981 */ /* 0x000f62000c1e1500 */
[----:B------:R-:W-:-:S03]  /*0490*/  HFMA2 R28, R13.H0_H0, R12.H0_H0, R24.H0_H0 ;  /* 0x2000000c0d1c7231 */ /* 0x000fc60000040818 */
[----:B------:R-:W5:Y:S04]  /*04a0*/  LDG.E.U16 R10, desc[UR12][R2.64+0x8] ;  /* 0x0000080c020a7981 */ /* 0x000f68000c1e1500 */
[----:B------:R-:W5:Y:S04]  /*04b0*/  LDG.E.U16 R24, desc[UR12][R2.64+0xa] ;  /* 0x00000a0c02187981 */ /* 0x000f68000c1e1500 */
[----:B------:R0:W5:Y:S04]  /*04c0*/  LDG.E.U16 R12, desc[UR12][R4.64+0xc] ;  /* 0x00000c0c040c7981 */ /* 0x000168000c1e1500 */
[----:B------:R-:W5:Y:S01]  /*04d0*/  LDG.E.U16 R13, desc[UR12][R2.64+0xc] ;  /* 0x00000c0c020d7981 */ /* 0x000f62000c1e1500 */
[----:B------:R-:W-:-:S04]  /*04e0*/  UIADD3 UR8, UPT, UPT, UR8, 0x10, URZ ;  /* 0x0000001008087890 */ /* 0x000fc8000fffe0ff */
[----:B------:R-:W-:Y:S01]  /*04f0*/  UISETP.NE.AND UP1, UPT, UR8, URZ, UPT ;  /* 0x000000ff0800728c */ /* 0x000fe2000bf25270 */
[----:B0-----:R-:W-:Y:S02]  /*0500*/  IADD3 R4, P0, PT, R4, 0x20, RZ ;  /* 0x0000002004047810 */ /* 0x001fe40007f1e0ff */
[----:B------:R-:W-:Y:S02]  /*0510*/  IADD3 R6, PT, PT, R6, 0x10, RZ ;  /* 0x0000001006067810 */ /* 0x000fe40007ffe0ff */
[----:B------:R-:W-:Y:S01]  /*0520*/  IADD3.X R5, PT, PT, RZ, R5, RZ, P0, !PT ;  /* 0x00000005ff057210 */ /* 0x000fe200007fe4ff */
[----:B--2---:R-:W-:-:S04]  /*0530*/  HFMA2 R14, R14.H0_H0, R15.H0_H0, R28.H0_H0 ;  /* 0x2000000f0e0e7231 */ /* 0x004fc8000004081c */
[----:B---3--:R-:W-:-:S04]  /*0540*/  HFMA2 R14, R17.H0_H0, R16.H0_H0, R14.H0_H0 ;  /* 0x20000010110e7231 */ /* 0x008fc8000004080e */
[----:B----4-:R-:W-:-:S04]  /*0550*/  HFMA2 R14, R19.H0_H0, R18.H0_H0, R14.H0_H0 ;  /* 0x20000012130e7231 */ /* 0x010fc8000004080e */
[----:B-----5:R-:W-:-:S04]  /*0560*/  HFMA2 R14, R21.H0_H0, R20.H0_H0, R14.H0_H0 ;  /* 0x20000014150e7231 */ /* 0x020fc8000004080e */
[----:B------:R-:W-:-:S04]  /*0570*/  HFMA2 R14, R23.H0_H0, R22.H0_H0, R14.H0_H0 ;  /* 0x20000016170e7231 */ /* 0x000fc8000004080e */
[----:B------:R-:W-:-:S04]  /*0580*/  HFMA2 R10, R11.H0_H0, R10.H0_H0, R14.H0_H0 ;  /* 0x2000000a0b0a7231 */ /* 0x000fc8000004080e */
[----:B------:R-:W-:-:S04]  /*0590*/  HFMA2 R10, R25.H0_H0, R24.H0_H0, R10.H0_H0 ;  /* 0x20000018190a7231 */ /* 0x000fc8000004080a */
[----:B------:R-:W-:-:S04]  /*05a0*/  HFMA2 R13, R12.H0_H0, R13.H0_H0, R10.H0_H0 ;  /* 0x2000000d0c0d7231 */ /* 0x000fc8000004080a */
[----:B------:R-:W-:Y:S01]  /*05b0*/  HFMA2 R14, R27.H0_H0, R26.H0_H0, R13.H0_H0 ;  /* 0x2000001a1b0e7231 */ /* 0x000fe2000004080d */
[----:B------:R-:W-:Y:S06]  /*05c0*/  BRA.U UP1, `(.L_x_16) ;  /* 0xfffffffd011c7547 */ /* 0x000fec000b83ffff */
.L_x_15:
        /* <DEDUP_REMOVED lines=14> */
[----:B------:R-:W3:Y:S02]  /*06b0*/  LDG.E.U16 R17, desc[UR12][R12.64] ;  /* 0x0000000c0c117981 */ /* 0x000ee4000c1e1500 */
[----:B------:R-:W-:Y:S01]  /*06c0*/  LEA.HI.X R3, R6, UR9, R3, 0x1, P0 ;  /* 0x0000000906037c11 */ /* 0x000fe200080f0c03 */
[----:B--2---:R-:W-:-:S04]  /*06d0*/  IMAD.WIDE R4, R11, 0x2, R4 ;  /* 0x000000020b047825 */ /* 0x004fc800078e0204 */
[----:B------:R-:W2:Y:S04]  /*06e0*/  LDG.E.U16 R19, desc[UR12][R2.64+0x2] ;  /* 0x0000020c02137981 */ /* 0x000ea8000c1e1500 */
[----:B------:R-:W3:Y:S04]  /*06f0*/  LDG.E.U16 R16, desc[UR12][R4.64] ;  /* 0x0000000c04107981 */ /* 0x000ee8000c1e1500 */
[----:B------:R-:W2:Y:S04]  /*0700*/  LDG.E.U16 R18, desc[UR12][R4.64+0x2] ;  /* 0x0000020c04127981 */ /* 0x000ea8000c1e1500 */
[----:B------:R-:W4:Y:S04]  /*0710*/  LDG.E.U16 R20, desc[UR12][R4.64+0x4] ;  /* 0x0000040c04147981 */ /* 0x000f28000c1e1500 */
        /* <DEDUP_REMOVED lines=10> */
[----:B------:R0:W5:Y:S01]  /*07c0*/  LDG.E.U16 R12, desc[UR12][R4.64+0xe] ;  /* 0x00000e0c040c7981 */ /* 0x000162000c1e1500 */
[----:B------:R-:W-:Y:S01]  /*07d0*/  UIADD3 UR4, UPT, UPT, UR4, 0x8, URZ ;  /* 0x0000000804047890 */ /* 0x000fe2000fffe0ff */
[----:B---3--:R-:W-:-:S04]  /*07e0*/  HFMA2 R16, R17.H0_H0, R16.H0_H0, R14.H0_H0 ;  /* 0x2000001011107231 */ /* 0x008fc8000004080e */
[----:B--2---:R-:W-:-:S04]  /*07f0*/  HFMA2 R16, R19.H0_H0, R18.H0_H0, R16.H0_H0 ;  /* 0x2000001213107231 */ /* 0x004fc80000040810 */
[----:B----4-:R-:W-:-:S04]  /*0800*/  HFMA2 R16, R21.H0_H0, R20.H0_H0, R16.H0_H0 ;  /* 0x2000001415107231 */ /* 0x010fc80000040810 */
[----:B-----5:R-:W-:-:S04]  /*0810*/  HFMA2 R16, R23.H0_H0, R22.H0_H0, R16.H0_H0 ;  /* 0x2000001617107231 */ /* 0x020fc80000040810 */
[----:B0-----:R-:W-:-:S04]  /*0820*/  HFMA2 R5, R25.H0_H0, R24.H0_H0, R16.H0_H0 ;  /* 0x2000001819057231 */ /* 0x001fc80000040810 */
[----:B------:R-:W-:-:S04]  /*0830*/  HFMA2 R3, R15.H0_H0, R10.H0_H0, R5.H0_H0 ;  /* 0x2000000a0f037231 */ /* 0x000fc80000040805 */
[----:B------:R-:W-:-:S04]  /*0840*/  HFMA2 R3, R11.H0_H0, R6.H0_H0, R3.H0_H0 ;  /* 0x200000060b037231 */ /* 0x000fc80000040803 */
[----:B------:R-:W-:-:S07]  /*0850*/  HFMA2 R14, R13.H0_H0, R12.H0_H0, R3.H0_H0 ;  /* 0x2000000c0d0e7231 */ /* 0x000fce0000040803 */
.L_x_17:
        /* <DEDUP_REMOVED lines=14> */
[----:B------:R-:W3:Y:S01]  /*0940*/  LDG.E.U16 R11, desc[UR12][R10.64] ;  /* 0x0000000c0a0b7981 */ /* 0x000ee2000c1e1500 */
        /* <DEDUP_REMOVED lines=8> */
[----:B------:R-:W5:Y:S01]  /*09d0*/  LDG.E.U16 R18, desc[UR12][R4.64+0x6] ;  /* 0x0000060c04127981 */ /* 0x000f62000c1e1500 */
[----:B------:R-:W-:Y:S01]  /*09e0*/  UIADD3 UR4, UPT, UPT, UR4, 0x4, URZ ;  /* 0x0000000404047890 */ /* 0x000fe2000fffe0ff */
[----:B---3--:R-:W-:-:S04]  /*09f0*/  HFMA2 R6, R11.H0_H0, R6.H0_H0, R14.H0_H0 ;  /* 0x200000060b067231 */ /* 0x008fc8000004080e */
[----:B--2---:R-:W-:-:S04]  /*0a00*/  HFMA2 R6, R13.H0_H0, R12.H0_H0, R6.H0_H0 ;  /* 0x2000000c0d067231 */ /* 0x004fc80000040806 */
[----:B----4-:R-:W-:-:S04]  /*0a10*/  HFMA2 R6, R15.H0_H0, R16.H0_H0, R6.H0_H0 ;  /* 0x200000100f067231 */ /* 0x010fc80000040806 */
[----:B-----5:R-:W-:-:S07]  /*0a20*/  HFMA2 R14, R17.H0_H0, R18.H0_H0, R6.H0_H0 ;  /* 0x20000012110e7231 */ /* 0x020fce0000040806 */
.L_x_18:
        /* <DEDUP_REMOVED lines=9> */
.L_x_19:
[----:B-1----:R-:W-:Y:S01]  /*0ac0*/  IMAD.WIDE R4, R11, 0x2, R2 ;  /* 0x000000020b047825 */ /* 0x002fe200078e0202 */
[----:B------:R-:W-:Y:S02]  /*0ad0*/  MOV R9, R13 ;  /* 0x0000000d00097202 */ /* 0x000fe40000000f00 */
[----:B------:R-:W-:-:S03]  /*0ae0*/  MOV R8, R6 ;  /* 0x0000000600087202 */ /* 0x000fc60000000f00 */
[----:B------:R-:W2:Y:S04]  /*0af0*/  LDG.E.U16 R4, desc[UR12][R4.64] ;  /* 0x0000000c04047981 */ /* 0x000ea8000c1e1500 */
[----:B------:R-:W2:Y:S01]  /*0b00*/  LDG.E.U16 R9, desc[UR12][R8.64] ;  /* 0x0000000c08097981 */ /* 0x000ea2000c1e1500 */
[----:B------:R-:W-:Y:S01]  /*0b10*/  UIADD3 UR5, UPT, UPT, UR5, 0x1, URZ ;  /* 0x0000000105057890 */ /* 0x000fe2000fffe0ff */
[----:B------:R-:W-:Y:S02]  /*0b20*/  IADD3 R6, P0, PT, R6, 0x2, RZ ;  /* 0x0000000206067810 */ /* 0x000fe40007f1e0ff */
[----:B------:R-:W-:Y:S01]  /*0b30*/  IADD3 R11, PT, PT, R11, 0x1, RZ ;  /* 0x000000010b0b7810 */ /* 0x000fe20007ffe0ff */
[----:B------:R-:W-:Y:S01]  /*0b40*/  UISETP.NE.AND UP0, UPT, UR5, URZ, UPT ;  /* 0x000000ff0500728c */ /* 0x000fe2000bf05270 */
[----:B------:R-:W-:Y:S01]  /*0b50*/  IADD3.X R13, PT, PT, RZ, R13, RZ, P0, !PT ;  /* 0x0000000dff0d7210 */ /* 0x000fe200007fe4ff */
[----:B--2---:R-:W-:-:S07]  /*0b60*/  HFMA2 R14, R9.H0_H0, R4.H0_H0, R14.H0_H0 ;  /* 0x20000004090e7231 */ /* 0x004fce000004080e */
[----:B------:R-:W-:Y:S05]  /*0b70*/  BRA.U UP0, `(.L_x_19) ;  /* 0xfffffffd00d07547 */ /* 0x000fea000b83ffff */
.L_x_14:
[----:B------:R-:W0:Y:S01]  /*0b80*/  LDC.64 R2, c[0x0][0x380] ;  /* 0x0000e000ff027b82 */ /* 0x000e220000000a00 */
[----:B------:R-:W-:Y:S01]  /*0b90*/  IMAD R7, R7, UR11, R0 ;  /* 0x0000000b07077c24 */ /* 0x000fe2000f8e0200 */
[----:B------:R-:W1:Y:S01]  /*0ba0*/  LDCU.U16 UR4, c[0x0][0x3a0] ;  /* 0x00007400ff0477ac */ /* 0x000e620008000400 */
[----:B------:R-:W2:Y:S02]  /*0bb0*/  LDCU.U16 UR5, c[0x0][0x388] ;  /* 0x00007100ff0577ac */ /* 0x000ea40008000400 */
[----:B0-----:R-:W-:-:S05]  /*0bc0*/  IMAD.WIDE R2, R7, 0x2, R2 ;  /* 0x0000000207027825 */ /* 0x001fca00078e0202 */
[----:B------:R-:W2:Y:S01]  /*0bd0*/  LDG.E.U16 R5, desc[UR12][R2.64] ;  /* 0x0000000c02057981 */ /* 0x000ea2000c1e1500 */
[----:B-1----:R-:W-:-:S04]  /*0be0*/  HMUL2 R14, R14.H0_H0, UR4.H0_H0 ;  /* 0x200000040e0e7c32 */ /* 0x002fc80008000800 */
[----:B--2---:R-:W-:-:S05]  /*0bf0*/  HFMA2 R5, R5.H0_H0, UR5.H0_H0, R14.H0_H0 ;  /* 0x2000000505057c31 */ /* 0x004fca000804080e */
[----:B------:R-:W-:Y:S01]  /*0c00*/  STG.E.U16 desc[UR12][R2.64], R5 ;  /* 0x0000000502007986 */ /* 0x000fe2000c10150c */
[----:B------:R-:W-:Y:S05]  /*0c10*/  EXIT ;  /* 0x000000000000794d */ /* 0x000fea0003800000 */
.L_x_20:
        /* <DEDUP_REMOVED lines=14> */
.L_x_30:


//--------------------- .text.matmul_transb_bf16  --------------------------
	.section	.text.matmul_transb_bf16,"ax",@progbits
	.align	128
        .global         matmul_transb_bf16
        .type           matmul_transb_bf16,@function
        .size           matmul_transb_bf16,(.L_x_31 - matmul_transb_bf16)
        .other          matmul_transb_bf16,@"STO_CUDA_ENTRY STV_DEFAULT"
matmul_transb_bf16:
.text.matmul_transb_bf16:
        /* <DEDUP_REMOVED lines=36> */
.L_x_23:
        /* <DEDUP_REMOVED lines=20> */
[----:B--2---:R-:W-:-:S03]  /*0380*/  HFMA2.BF16_V2 R16, R15.H0_H0, R16.H0_H0, R14.H0_H0 ;  /* 0x200000100f107231 */ /* 0x004fc6000024080e */
[----:B------:R-:W2:Y:S01]  /*0390*/  LDG.E.U16 R14, desc[UR12][R4.64+-0x2] ;  /* 0xfffffe0c040e7981 */ /* 0x000ea2000c1e1500 */
[----:B---3--:R-:W-:-:S03]  /*03a0*/  HFMA2.BF16_V2 R24, R17.H0_H0, R24.H0_H0, R16.H0_H0 ;  /* 0x2000001811187231 */ /* 0x008fc60000240810 */
[----:B------:R-:W2:Y:S01]  /*03b0*/  LDG.E.U16 R15, desc[UR12][R2.64+-0x2] ;  /* 0xfffffe0c020f7981 */ /* 0x000ea2000c1e1500 */
[----:B----4-:R-:W-:-:S03]  /*03c0*/  HFMA2.BF16_V2 R24, R18.H0_H0, R19.H0_H0, R24.H0_H0 ;  /* 0x2000001312187231 */ /* 0x010fc60000240818 */
[----:B------:R-:W3:Y:S04]  /*03d0*/  LDG.E.U16 R17, desc[UR12][R4.64] ;  /* 0x0000000c04117981 */ /* 0x000ee8000c1e1500 */
[----:B------:R-:W3:Y:S01]  /*03e0*/  LDG.E.U16 R16, desc[UR12][R2.64] ;  /* 0x0000000c02107981 */ /* 0x000ee2000c1e1500 */
[----:B-----5:R-:W-:-:S03]  /*03f0*/  HFMA2.BF16_V2 R24, R21.H0_H0, R20.H0_H0, R24.H0_H0 ;  /* 0x2000001415187231 */ /* 0x020fc60000240818 */
[----:B------:R-:W4:Y:S04]  /*0400*/  LDG.E.U16 R19, desc[UR12][R4.64+0x2] ;  /* 0x0000020c04137981 */ /* 0x000f28000c1e1500 */
[----:B------:R-:W4:Y:S01]  /*0410*/  LDG.E.U16 R18, desc[UR12][R2.64+0x2] ;  /* 0x0000020c02127981 */ /* 0x000f22000c1e1500 */
[----:B------:R-:W-:-:S03]  /*0420*/  HFMA2.BF16_V2 R24, R23.H0_H0, R22.H0_H0, R24.H0_H0 ;  /* 0x2000001617187231 */ /* 0x000fc60000240818 */
[----:B------:R-:W5:Y:S04]  /*0430*/  LDG.E.U16 R21, desc[UR12][R4.64+0x4] ;  /* 0x0000040c04157981 */ /* 0x000f68000c1e1500 */
[----:B------:R-:W5:Y:S01]  /*0440*/  LDG.E.U16 R20, desc[UR12][R2.64+0x4] ;  /* 0x0000040c02147981 */ /* 0x000f62000c1e1500 */
[----:B------:R-:W-:-:S03]  /*0450*/  HFMA2.BF16_V2 R24, R11.H0_H0, R10.H0_H0, R24.H0_H0 ;  /* 0x2000000a0b187231 */ /* 0x000fc60000240818 */
[----:B------:R-:W5:Y:S04]  /*0460*/  LDG.E.U16 R23, desc[UR12][R4.64+0x6] ;  /* 0x0000060c04177981 */ /* 0x000f68000c1e1500 */
[----:B------:R-:W5:Y:S04]  /*0470*/  LDG.E.U16 R22, desc[UR12][R2.64+0x6] ;  /* 0x0000060c02167981 */ /* 0x000f68000c1e1500 */
[----:B------:R-:W5:Y:S01]  /*0480*/  LDG.E.U16 R11, desc[UR12][R4.64+0x8] ;  /* 0x0000080c040b7981 */ /* 0x000f62000c1e1500 */
[----:B------:R-:W-:-:S03]  /*0490*/  HFMA2.BF16_V2 R28, R13.H0_H0, R12.H0_H0, R24.H0_H0 ;  /* 0x2000000c0d1c7231 */ /* 0x000fc60000240818 */
        /* <DEDUP_REMOVED lines=9> */
[----:B--2---:R-:W-:-:S04]  /*0530*/  HFMA2.BF16_V2 R14, R14.H0_H0, R15.H0_H0, R28.H0_H0 ;  /* 0x2000000f0e0e7231 */ /* 0x004fc8000024081c */
[----:B---3--:R-:W-:-:S04]  /*0540*/  HFMA2.BF16_V2 R14, R17.H0_H0, R16.H0_H0, R14.H0_H0 ;  /* 0x20000010110e7231 */ /* 0x008fc8000024080e */
[----:B----4-:R-:W-:-:S04]  /*0550*/  HFMA2.BF16_V2 R14, R19.H0_H0, R18.H0_H0, R14.H0_H0 ;  /* 0x20000012130e7231 */ /* 0x010fc8000024080e */
[----:B-----5:R-:W-:-:S04]  /*0560*/  HFMA2.BF16_V2 R14, R21.H0_H0, R20.H0_H0, R14.H0_H0 ;  /* 0x20000014150e7231 */ /* 0x020fc8000024080e */
[----:B------:R-:W-:-:S04]  /*0570*/  HFMA2.BF16_V2 R14, R23.H0_H0, R22.H0_H0, R14.H0_H0 ;  /* 0x20000016170e7231 */ /* 0x000fc8000024080e */
[----:B------:R-:W-:-:S04]  /*0580*/  HFMA2.BF16_V2 R10, R11.H0_H0, R10.H0_H0, R14.H0_H0 ;  /* 0x2000000a0b0a7231 */ /* 0x000fc8000024080e */
[----:B------:R-:W-:-:S04]  /*0590*/  HFMA2.BF16_V2 R10, R25.H0_H0, R24.H0_H0, R10.H0_H0 ;  /* 0x20000018190a7231 */ /* 0x000fc8000024080a */
[----:B------:R-:W-:-:S04]  /*05a0*/  HFMA2.BF16_V2 R13, R12.H0_H0, R13.H0_H0, R10.H0_H0 ;  /* 0x2000000d0c0d7231 */ /* 0x000fc8000024080a */
[----:B------:R-:W-:Y:S01]  /*05b0*/  HFMA2.BF16_V2 R14, R27.H0_H0, R26.H0_H0, R13.H0_H0 ;  /* 0x2000001a1b0e7231 */ /* 0x000fe2000024080d */
[----:B------:R-:W-:Y:S06]  /*05c0*/  BRA.U UP1, `(.L_x_23) ;  /* 0xfffffffd011c7547 */ /* 0x000fec000b83ffff */
.L_x_22:
        /* <DEDUP_REMOVED lines=33> */
[----:B---3--:R-:W-:-:S04]  /*07e0*/  HFMA2.BF16_V2 R16, R17.H0_H0, R16.H0_H0, R14.H0_H0 ;  /* 0x2000001011107231 */ /* 0x008fc8000024080e */
[----:B--2---:R-:W-:-:S04]  /*07f0*/  HFMA2.BF16_V2 R16, R19.H0_H0, R18.H0_H0, R16.H0_H0 ;  /* 0x2000001213107231 */ /* 0x004fc80000240810 */
[----:B----4-:R-:W-:-:S04]  /*0800*/  HFMA2.BF16_V2 R16, R21.H0_H0, R20.H0_H0, R16.H0_H0 ;  /* 0x2000001415107231 */ /* 0x010fc80000240810 */
[----:B-----5:R-:W-:-:S04]  /*0810*/  HFMA2.BF16_V2 R16, R23.H0_H0, R22.H0_H0, R16.H0_H0 ;  /* 0x2000001617107231 */ /* 0x020fc80000240810 */
[----:B0-----:R-:W-:-:S04]  /*0820*/  HFMA2.BF16_V2 R5, R25.H0_H0, R24.H0_H0, R16.H0_H0 ;  /* 0x2000001819057231 */ /* 0x001fc80000240810 */
[----:B------:R-:W-:-:S04]  /*0830*/  HFMA2.BF16_V2 R3, R15.H0_H0, R10.H0_H0, R5.H0_H0 ;  /* 0x2000000a0f037231 */ /* 0x000fc80000240805 */
[----:B------:R-:W-:-:S04]  /*0840*/  HFMA2.BF16_V2 R3, R11.H0_H0, R6.H0_H0, R3.H0_H0 ;  /* 0x200000060b037231 */ /* 0x000fc80000240803 */
[----:B------:R-:W-:-:S07]  /*0850*/  HFMA2.BF16_V2 R14, R13.H0_H0, R12.H0_H0, R3.H0_H0 ;  /* 0x2000000c0d0e7231 */ /* 0x000fce0000240803 */
.L_x_24:
        /* <DEDUP_REMOVED lines=25> */
[----:B---3--:R-:W-:-:S04]  /*09f0*/  HFMA2.BF16_V2 R6, R11.H0_H0, R6.H0_H0, R14.H0_H0 ;  /* 0x200000060b067231 */ /* 0x008fc8000024080e */
[----:B--2---:R-:W-:-:S04]  /*0a00*/  HFMA2.BF16_V2 R6, R13.H0_H0, R12.H0_H0, R6.H0_H0 ;  /* 0x2000000c0d067231 */ /* 0x004fc80000240806 */
[----:B----4-:R-:W-:-:S04]  /*0a10*/  HFMA2.BF16_V2 R6, R15.H0_H0, R16.H0_H0, R6.H0_H0 ;  /* 0x200000100f067231 */ /* 0x010fc80000240806 */
[----:B-----5:R-:W-:-:S07]  /*0a20*/  HFMA2.BF16_V2 R14, R17.H0_H0, R18.H0_H0, R6.H0_H0 ;  /* 0x20000012110e7231 */ /* 0x020fce0000240806 */
.L_x_25:
        /* <DEDUP_REMOVED lines=9> */
.L_x_26:
        /* <DEDUP_REMOVED lines=10> */
[----:B--2---:R-:W-:-:S07]  /*0b60*/  HFMA2.BF16_V2 R14, R9.H0_H0, R4.H0_H0, R14.H0_H0 ;  /* 0x20000004090e7231 */ /* 0x004fce000024080e */
[----:B------:R-:W-:Y:S05]  /*0b70*/  BRA.U UP0, `(.L_x_26) ;  /* 0xfffffffd00d07547 */ /* 0x000fea000b83ffff */
.L_x_21:
[----:B------:R-:W0:Y:S01]  /*0b80*/  LDC.64 R2, c[0x0][0x380] ;  /* 0x0000e000ff027b82 */ /* 0x000e220000000a00 */
[----:B------:R-:W-:Y:S01]  /*0b90*/  IMAD R7, R7, UR11, R0 ;  /* 0x0000000b07077c24 */ /* 0x000fe2000f8e0200 */
[----:B------:R-:W1:Y:S01]  /*0ba0*/  LDCU.U16 UR4, c[0x0][0x3a0] ;  /* 0x00007400ff0477ac */ /* 0x000e620008000400 */
[----:B------:R-:W2:Y:S02]  /*0bb0*/  LDCU.U16 UR5, c[0x0][0x388] ;  /* 0x00007100ff0577ac */ /* 0x000ea40008000400 */
[----:B0-----:R-:W-:-:S05]  /*0bc0*/  IMAD.WIDE R2, R7, 0x2, R2 ;  /* 0x0000000207027825 */ /* 0x001fca00078e0202 */
[----:B------:R-:W2:Y:S01]  /*0bd0*/  LDG.E.U16 R5, desc[UR12][R2.64] ;  /* 0x0000000c02057981 */ /* 0x000ea2000c1e1500 */
[----:B-1----:R-:W-:-:S04]  /*0be0*/  HMUL2.BF16_V2 R14, R14.H0_H0, UR4.H0_H0 ;  /* 0x200000040e0e7c32 */ /* 0x002fc80008200800 */
[----:B--2---:R-:W-:-:S05]  /*0bf0*/  HFMA2.BF16_V2 R5, R5.H0_H0, UR5.H0_H0, R14.H0_H0 ;  /* 0x2000000505057c31 */ /* 0x004fca000824080e */
[----:B------:R-:W-:Y:S01]  /*0c00*/  STG.E.U16 desc[UR12][R2.64], R5 ;  /* 0x0000000502007986 */ /* 0x000fe2000c10150c */
[----:B------:R-:W-:Y:S05]  /*0c10*/  EXIT ;  /* 0x000000000000794d */ /* 0x000fea0003800000 */
.L_x_27:
        /* <DEDUP_REMOVED lines=14> */
.L_x_31:


//--------------------- .nv.shared.reserved.0     --------------------------
	.section	.nv.shared.reserved.0,"aw",@nobits
	.weak		__nv_reservedSMEM_offset_0_alias
	.size		__nv_reservedSMEM_offset_0_alias, 0, 64
	.other		__nv_reservedSMEM_offset_0_alias,@"STO_CUDA_RESERVED_SHARED STV_DEFAULT"
__nv_reservedSMEM_offset_0_alias:
	.zero		0
	.zero		64


//--------------------- .nv.constant0.matmul_transb_f64 --------------------------
	.section	.nv.constant0.matmul_transb_f64,"a",@progbits
	.sectionflags	@""
	.align	4
.nv.constant0.matmul_transb_f64:
	.zero		948


//--------------------- .nv.constant0.matmul_transb_f32 --------------------------
	.section	.nv.constant0.matmul_transb_f32,"a",@progbits
	.sectionflags	@""
	.align	4
.nv.constant0.matmul_transb_f32:
	.zero		944


//--------------------- .nv.constant0.matmul_transb_f16 --------------------------
	.section	.nv.constant0.matmul_transb_f16,"a",@progbits
	.sectionflags	@""
	.align	4
.nv.constant0.matmul_transb_f16:
	.zero		944


//--------------------- .nv.constant0.matmul_transb_bf16 --------------------------
	.section	.nv.constant0.matmul_transb_bf16,"a",@progbits
	.sectionflags	@""
	.align	4
.nv.constant0.matmul_transb_bf16:
	.zero		944


//--------------------- SYMBOLS --------------------------

	.type		.nv.reservedSmem.offset0,@object
	.size		.nv.reservedSmem.offset0,0x4
